//
// Generated by NVIDIA NVVM Compiler
//
// Compiler Build ID: CL-36424714
// Cuda compilation tools, release 13.0, V13.0.88
// Based on NVVM 20.0.0
//

.version 9.0
.target sm_100
.address_size 64

	// .globl	_Z11proc_1_globPiii
// _ZZ11proc_1_globPiiiE6k_k_sm has been demoted
// _ZZ11proc_2_globPiiiiE6i_k_sm has been demoted
// _ZZ11proc_2_globPiiiiE6k_j_sm has been demoted
// _ZZ11proc_2_globPiiiiE6k_k_sm has been demoted
// _ZZ11proc_3_globPiiiiiE6i_k_sm has been demoted
// _ZZ11proc_3_globPiiiiiE6k_j_sm has been demoted

.visible .entry _Z11proc_1_globPiii(
	.param .u64 .ptr .align 1 _Z11proc_1_globPiii_param_0,
	.param .u32 _Z11proc_1_globPiii_param_1,
	.param .u32 _Z11proc_1_globPiii_param_2
)
{
	.reg .pred 	%p<10>;
	.reg .b32 	%r<75>;
	.reg .b64 	%rd<8>;
	// demoted variable
	.shared .align 4 .b8 _ZZ11proc_1_globPiiiE6k_k_sm[16384];
	ld.param.u64 	%rd2, [_Z11proc_1_globPiii_param_0];
	ld.param.u32 	%r31, [_Z11proc_1_globPiii_param_1];
	ld.param.u32 	%r32, [_Z11proc_1_globPiii_param_2];
	cvta.to.global.u64 	%rd3, %rd2;
	mov.u32 	%r33, %tid.y;
	mov.u32 	%r34, %tid.x;
	mad.lo.s32 	%r35, %r32, %r31, %r31;
	shl.b32 	%r36, %r35, 12;
	cvt.s64.s32 	%rd4, %r36;
	shl.b32 	%r37, %r33, 6;
	add.s32 	%r38, %r37, %r34;
	shl.b32 	%r39, %r33, 8;
	mov.u32 	%r40, _ZZ11proc_1_globPiiiE6k_k_sm;
	add.s32 	%r41, %r40, %r39;
	cvt.u64.u32 	%rd5, %r38;
	add.s64 	%rd6, %rd4, %rd5;
	shl.b64 	%rd7, %rd6, 2;
	add.s64 	%rd1, %rd3, %rd7;
	ld.global.u32 	%r42, [%rd1];
	shl.b32 	%r43, %r34, 2;
	add.s32 	%r1, %r41, %r43;
	st.shared.u32 	[%r1], %r42;
	ld.global.u32 	%r44, [%rd1+128];
	st.shared.u32 	[%r1+128], %r44;
	ld.global.u32 	%r45, [%rd1+8192];
	st.shared.u32 	[%r1+8192], %r45;
	ld.global.u32 	%r46, [%rd1+8320];
	st.shared.u32 	[%r1+8320], %r46;
	bar.sync 	0;
	add.s32 	%r47, %r43, %r40;
	add.s32 	%r69, %r47, 256;
	add.s32 	%r68, %r41, 8196;
	mov.b32 	%r70, 256;
$L__BB0_1:
	ld.shared.u32 	%r71, [%r68+-8196];
	ld.shared.u32 	%r48, [%r69+-256];
	add.s32 	%r8, %r48, %r71;
	ld.shared.u32 	%r49, [%r1];
	setp.ge.s32 	%p1, %r8, %r49;
	@%p1 bra 	$L__BB0_3;
	st.shared.u32 	[%r1], %r8;
	ld.shared.u32 	%r71, [%r68+-8196];
$L__BB0_3:
	ld.shared.u32 	%r50, [%r69+-128];
	add.s32 	%r11, %r50, %r71;
	ld.shared.u32 	%r51, [%r1+128];
	setp.ge.s32 	%p2, %r11, %r51;
	@%p2 bra 	$L__BB0_5;
	st.shared.u32 	[%r1+128], %r11;
$L__BB0_5:
	ld.shared.u32 	%r72, [%r68+-4];
	ld.shared.u32 	%r52, [%r69+-256];
	add.s32 	%r13, %r52, %r72;
	ld.shared.u32 	%r53, [%r1+8192];
	setp.ge.s32 	%p3, %r13, %r53;
	@%p3 bra 	$L__BB0_7;
	st.shared.u32 	[%r1+8192], %r13;
	ld.shared.u32 	%r72, [%r68+-4];
$L__BB0_7:
	ld.shared.u32 	%r54, [%r69+-128];
	add.s32 	%r16, %r54, %r72;
	ld.shared.u32 	%r55, [%r1+8320];
	setp.ge.s32 	%p4, %r16, %r55;
	@%p4 bra 	$L__BB0_9;
	st.shared.u32 	[%r1+8320], %r16;
$L__BB0_9:
	bar.sync 	0;
	ld.shared.u32 	%r73, [%r68+-8192];
	ld.shared.u32 	%r56, [%r69];
	add.s32 	%r18, %r56, %r73;
	ld.shared.u32 	%r57, [%r1];
	setp.ge.s32 	%p5, %r18, %r57;
	@%p5 bra 	$L__BB0_11;
	st.shared.u32 	[%r1], %r18;
	ld.shared.u32 	%r73, [%r68+-8192];
$L__BB0_11:
	ld.shared.u32 	%r58, [%r69+128];
	add.s32 	%r21, %r58, %r73;
	ld.shared.u32 	%r59, [%r1+128];
	setp.ge.s32 	%p6, %r21, %r59;
	@%p6 bra 	$L__BB0_13;
	st.shared.u32 	[%r1+128], %r21;
$L__BB0_13:
	ld.shared.u32 	%r74, [%r68];
	ld.shared.u32 	%r60, [%r69];
	add.s32 	%r23, %r60, %r74;
	ld.shared.u32 	%r61, [%r1+8192];
	setp.ge.s32 	%p7, %r23, %r61;
	@%p7 bra 	$L__BB0_15;
	st.shared.u32 	[%r1+8192], %r23;
	ld.shared.u32 	%r74, [%r68];
$L__BB0_15:
	ld.shared.u32 	%r62, [%r69+128];
	add.s32 	%r26, %r62, %r74;
	ld.shared.u32 	%r63, [%r1+8320];
	setp.ge.s32 	%p8, %r26, %r63;
	@%p8 bra 	$L__BB0_17;
	st.shared.u32 	[%r1+8320], %r26;
$L__BB0_17:
	bar.sync 	0;
	add.s32 	%r70, %r70, 512;
	add.s32 	%r69, %r69, 512;
	add.s32 	%r68, %r68, 8;
	setp.ne.s32 	%p9, %r70, 16640;
	@%p9 bra 	$L__BB0_1;
	ld.shared.u32 	%r64, [%r1];
	st.global.u32 	[%rd1], %r64;
	ld.shared.u32 	%r65, [%r1+128];
	st.global.u32 	[%rd1+128], %r65;
	ld.shared.u32 	%r66, [%r1+8192];
	st.global.u32 	[%rd1+8192], %r66;
	ld.shared.u32 	%r67, [%r1+8320];
	st.global.u32 	[%rd1+8320], %r67;
	ret;

}
	// .globl	_Z11proc_2_globPiiii
.visible .entry _Z11proc_2_globPiiii(
	.param .u64 .ptr .align 1 _Z11proc_2_globPiiii_param_0,
	.param .u32 _Z11proc_2_globPiiii_param_1,
	.param .u32 _Z11proc_2_globPiiii_param_2,
	.param .u32 _Z11proc_2_globPiiii_param_3
)
{
	.reg .pred 	%p<19>;
	.reg .b32 	%r<126>;
	.reg .b64 	%rd<16>;
	// demoted variable
	.shared .align 4 .b8 _ZZ11proc_2_globPiiiiE6i_k_sm[16384];
	// demoted variable
	.shared .align 4 .b8 _ZZ11proc_2_globPiiiiE6k_j_sm[16384];
	// demoted variable
	.shared .align 4 .b8 _ZZ11proc_2_globPiiiiE6k_k_sm[16384];
	ld.param.u64 	%rd3, [_Z11proc_2_globPiiii_param_0];
	ld.param.u32 	%r45, [_Z11proc_2_globPiiii_param_1];
	ld.param.u32 	%r43, [_Z11proc_2_globPiiii_param_2];
	ld.param.u32 	%r44, [_Z11proc_2_globPiiii_param_3];
	mov.u32 	%r46, %ctaid.x;
	add.s32 	%r1, %r45, %r46;
	setp.eq.s32 	%p1, %r1, %r43;
	@%p1 bra 	$L__BB1_36;
	mov.u32 	%r49, %tid.y;
	mov.u32 	%r50, %tid.x;
	mul.lo.s32 	%r51, %r44, %r43;
	add.s32 	%r52, %r51, %r1;
	shl.b32 	%r53, %r52, 12;
	cvt.s64.s32 	%rd4, %r53;
	cvta.to.global.u64 	%rd5, %rd3;
	mad.lo.s32 	%r54, %r44, %r1, %r43;
	shl.b32 	%r55, %r54, 12;
	cvt.s64.s32 	%rd6, %r55;
	add.s32 	%r56, %r51, %r43;
	shl.b32 	%r57, %r56, 12;
	cvt.s64.s32 	%rd7, %r57;
	shl.b32 	%r58, %r49, 6;
	add.s32 	%r59, %r58, %r50;
	shl.b32 	%r60, %r49, 8;
	mov.u32 	%r61, _ZZ11proc_2_globPiiiiE6i_k_sm;
	add.s32 	%r62, %r61, %r60;
	cvt.u64.u32 	%rd8, %r59;
	add.s64 	%rd9, %rd6, %rd8;
	shl.b64 	%rd10, %rd9, 2;
	add.s64 	%rd1, %rd5, %rd10;
	ld.global.u32 	%r63, [%rd1];
	shl.b32 	%r4, %r50, 2;
	add.s32 	%r2, %r62, %r4;
	st.shared.u32 	[%r2], %r63;
	ld.global.u32 	%r64, [%rd1+128];
	st.shared.u32 	[%r2+128], %r64;
	ld.global.u32 	%r65, [%rd1+8192];
	st.shared.u32 	[%r2+8192], %r65;
	ld.global.u32 	%r66, [%rd1+8320];
	st.shared.u32 	[%r2+8320], %r66;
	mov.u32 	%r67, _ZZ11proc_2_globPiiiiE6k_j_sm;
	add.s32 	%r68, %r67, %r60;
	add.s64 	%rd11, %rd4, %rd8;
	shl.b64 	%rd12, %rd11, 2;
	add.s64 	%rd2, %rd5, %rd12;
	ld.global.u32 	%r69, [%rd2];
	add.s32 	%r3, %r68, %r4;
	st.shared.u32 	[%r3], %r69;
	ld.global.u32 	%r70, [%rd2+128];
	st.shared.u32 	[%r3+128], %r70;
	ld.global.u32 	%r71, [%rd2+8192];
	st.shared.u32 	[%r3+8192], %r71;
	ld.global.u32 	%r72, [%rd2+8320];
	st.shared.u32 	[%r3+8320], %r72;
	mov.u32 	%r124, _ZZ11proc_2_globPiiiiE6k_k_sm;
	add.s32 	%r73, %r124, %r60;
	add.s64 	%rd13, %rd8, %rd7;
	shl.b64 	%rd14, %rd13, 2;
	add.s64 	%rd15, %rd5, %rd14;
	ld.global.u32 	%r74, [%rd15];
	add.s32 	%r75, %r73, %r4;
	st.shared.u32 	[%r75], %r74;
	ld.global.u32 	%r76, [%rd15+128];
	st.shared.u32 	[%r75+128], %r76;
	ld.global.u32 	%r77, [%rd15+8192];
	st.shared.u32 	[%r75+8192], %r77;
	ld.global.u32 	%r78, [%rd15+8320];
	st.shared.u32 	[%r75+8320], %r78;
	bar.sync 	0;
	add.s32 	%r79, %r4, %r67;
	add.s32 	%r125, %r79, 256;
	add.s32 	%r80, %r60, 8196;
	add.s32 	%r123, %r124, %r80;
	add.s32 	%r121, %r61, %r80;
	mov.b32 	%r122, 256;
$L__BB1_2:
	ld.shared.u32 	%r13, [%r123+-8196];
	ld.shared.u32 	%r81, [%r121+-8196];
	add.s32 	%r14, %r124, %r4;
	ld.shared.u32 	%r15, [%r14];
	add.s32 	%r16, %r15, %r81;
	ld.shared.u32 	%r82, [%r2];
	setp.ge.s32 	%p2, %r16, %r82;
	@%p2 bra 	$L__BB1_4;
	st.shared.u32 	[%r2], %r16;
$L__BB1_4:
	ld.shared.u32 	%r83, [%r125+-256];
	add.s32 	%r17, %r83, %r13;
	ld.shared.u32 	%r84, [%r3];
	setp.ge.s32 	%p3, %r17, %r84;
	@%p3 bra 	$L__BB1_6;
	st.shared.u32 	[%r3], %r17;
$L__BB1_6:
	ld.shared.u32 	%r85, [%r121+-8196];
	ld.shared.u32 	%r18, [%r14+128];
	add.s32 	%r19, %r18, %r85;
	ld.shared.u32 	%r86, [%r2+128];
	setp.ge.s32 	%p4, %r19, %r86;
	@%p4 bra 	$L__BB1_8;
	st.shared.u32 	[%r2+128], %r19;
$L__BB1_8:
	ld.shared.u32 	%r87, [%r125+-128];
	add.s32 	%r20, %r87, %r13;
	ld.shared.u32 	%r88, [%r3+128];
	setp.ge.s32 	%p5, %r20, %r88;
	@%p5 bra 	$L__BB1_10;
	st.shared.u32 	[%r3+128], %r20;
$L__BB1_10:
	ld.shared.u32 	%r21, [%r123+-4];
	ld.shared.u32 	%r89, [%r121+-4];
	add.s32 	%r22, %r15, %r89;
	ld.shared.u32 	%r90, [%r2+8192];
	setp.ge.s32 	%p6, %r22, %r90;
	@%p6 bra 	$L__BB1_12;
	st.shared.u32 	[%r2+8192], %r22;
$L__BB1_12:
	ld.shared.u32 	%r91, [%r125+-256];
	add.s32 	%r23, %r91, %r21;
	ld.shared.u32 	%r92, [%r3+8192];
	setp.ge.s32 	%p7, %r23, %r92;
	@%p7 bra 	$L__BB1_14;
	st.shared.u32 	[%r3+8192], %r23;
$L__BB1_14:
	ld.shared.u32 	%r93, [%r121+-4];
	add.s32 	%r24, %r18, %r93;
	ld.shared.u32 	%r94, [%r2+8320];
	setp.ge.s32 	%p8, %r24, %r94;
	@%p8 bra 	$L__BB1_16;
	st.shared.u32 	[%r2+8320], %r24;
$L__BB1_16:
	ld.shared.u32 	%r95, [%r125+-128];
	add.s32 	%r25, %r95, %r21;
	ld.shared.u32 	%r96, [%r3+8320];
	setp.ge.s32 	%p9, %r25, %r96;
	@%p9 bra 	$L__BB1_18;
	st.shared.u32 	[%r3+8320], %r25;
$L__BB1_18:
	bar.sync 	0;
	ld.shared.u32 	%r26, [%r123+-8192];
	ld.shared.u32 	%r97, [%r121+-8192];
	ld.shared.u32 	%r27, [%r14+256];
	add.s32 	%r28, %r27, %r97;
	ld.shared.u32 	%r98, [%r2];
	setp.ge.s32 	%p10, %r28, %r98;
	@%p10 bra 	$L__BB1_20;
	st.shared.u32 	[%r2], %r28;
$L__BB1_20:
	ld.shared.u32 	%r99, [%r125];
	add.s32 	%r29, %r99, %r26;
	ld.shared.u32 	%r100, [%r3];
	setp.ge.s32 	%p11, %r29, %r100;
	@%p11 bra 	$L__BB1_22;
	st.shared.u32 	[%r3], %r29;
$L__BB1_22:
	ld.shared.u32 	%r101, [%r121+-8192];
	ld.shared.u32 	%r30, [%r14+384];
	add.s32 	%r31, %r30, %r101;
	ld.shared.u32 	%r102, [%r2+128];
	setp.ge.s32 	%p12, %r31, %r102;
	@%p12 bra 	$L__BB1_24;
	st.shared.u32 	[%r2+128], %r31;
$L__BB1_24:
	ld.shared.u32 	%r103, [%r125+128];
	add.s32 	%r32, %r103, %r26;
	ld.shared.u32 	%r104, [%r3+128];
	setp.ge.s32 	%p13, %r32, %r104;
	@%p13 bra 	$L__BB1_26;
	st.shared.u32 	[%r3+128], %r32;
$L__BB1_26:
	ld.shared.u32 	%r33, [%r123];
	ld.shared.u32 	%r105, [%r121];
	add.s32 	%r34, %r27, %r105;
	ld.shared.u32 	%r106, [%r2+8192];
	setp.ge.s32 	%p14, %r34, %r106;
	@%p14 bra 	$L__BB1_28;
	st.shared.u32 	[%r2+8192], %r34;
$L__BB1_28:
	ld.shared.u32 	%r107, [%r125];
	add.s32 	%r35, %r107, %r33;
	ld.shared.u32 	%r108, [%r3+8192];
	setp.ge.s32 	%p15, %r35, %r108;
	@%p15 bra 	$L__BB1_30;
	st.shared.u32 	[%r3+8192], %r35;
$L__BB1_30:
	ld.shared.u32 	%r109, [%r121];
	add.s32 	%r36, %r30, %r109;
	ld.shared.u32 	%r110, [%r2+8320];
	setp.ge.s32 	%p16, %r36, %r110;
	@%p16 bra 	$L__BB1_32;
	st.shared.u32 	[%r2+8320], %r36;
$L__BB1_32:
	ld.shared.u32 	%r111, [%r125+128];
	add.s32 	%r37, %r111, %r33;
	ld.shared.u32 	%r112, [%r3+8320];
	setp.ge.s32 	%p17, %r37, %r112;
	@%p17 bra 	$L__BB1_34;
	st.shared.u32 	[%r3+8320], %r37;
$L__BB1_34:
	bar.sync 	0;
	add.s32 	%r125, %r125, 512;
	add.s32 	%r124, %r124, 512;
	add.s32 	%r123, %r123, 8;
	add.s32 	%r122, %r122, 512;
	add.s32 	%r121, %r121, 8;
	setp.ne.s32 	%p18, %r122, 16640;
	@%p18 bra 	$L__BB1_2;
	ld.shared.u32 	%r113, [%r2];
	st.global.u32 	[%rd1], %r113;
	ld.shared.u32 	%r114, [%r2+128];
	st.global.u32 	[%rd1+128], %r114;
	ld.shared.u32 	%r115, [%r2+8192];
	st.global.u32 	[%rd1+8192], %r115;
	ld.shared.u32 	%r116, [%r2+8320];
	st.global.u32 	[%rd1+8320], %r116;
	ld.shared.u32 	%r117, [%r3];
	st.global.u32 	[%rd2], %r117;
	ld.shared.u32 	%r118, [%r3+128];
	st.global.u32 	[%rd2+128], %r118;
	ld.shared.u32 	%r119, [%r3+8192];
	st.global.u32 	[%rd2+8192], %r119;
	ld.shared.u32 	%r120, [%r3+8320];
	st.global.u32 	[%rd2+8320], %r120;
$L__BB1_36:
	ret;

}
	// .globl	_Z11proc_3_globPiiiii
.visible .entry _Z11proc_3_globPiiiii(
	.param .u64 .ptr .align 1 _Z11proc_3_globPiiiii_param_0,
	.param .u32 _Z11proc_3_globPiiiii_param_1,
	.param .u32 _Z11proc_3_globPiiiii_param_2,
	.param .u32 _Z11proc_3_globPiiiii_param_3,
	.param .u32 _Z11proc_3_globPiiiii_param_4
)
{
	.reg .pred 	%p<5>;
	.reg .b32 	%r<109>;
	.reg .b64 	%rd<16>;
	// demoted variable
	.shared .align 4 .b8 _ZZ11proc_3_globPiiiiiE6i_k_sm[16384];
	// demoted variable
	.shared .align 4 .b8 _ZZ11proc_3_globPiiiiiE6k_j_sm[16384];
	ld.param.u64 	%rd2, [_Z11proc_3_globPiiiii_param_0];
	ld.param.u32 	%r25, [_Z11proc_3_globPiiiii_param_1];
	ld.param.u32 	%r26, [_Z11proc_3_globPiiiii_param_2];
	ld.param.u32 	%r23, [_Z11proc_3_globPiiiii_param_3];
	ld.param.u32 	%r24, [_Z11proc_3_globPiiiii_param_4];
	mov.u32 	%r27, %ctaid.y;
	add.s32 	%r1, %r25, %r27;
	mov.u32 	%r28, %ctaid.x;
	add.s32 	%r2, %r26, %r28;
	setp.eq.s32 	%p1, %r1, %r23;
	setp.eq.s32 	%p2, %r2, %r23;
	or.pred  	%p3, %p1, %p2;
	@%p3 bra 	$L__BB2_4;
	mov.u32 	%r30, %tid.y;
	mov.u32 	%r31, %tid.x;
	mul.lo.s32 	%r32, %r24, %r1;
	add.s32 	%r33, %r32, %r2;
	shl.b32 	%r34, %r33, 12;
	cvt.s64.s32 	%rd3, %r34;
	cvta.to.global.u64 	%rd4, %rd2;
	mad.lo.s32 	%r35, %r24, %r23, %r2;
	shl.b32 	%r36, %r35, 12;
	cvt.s64.s32 	%rd5, %r36;
	add.s32 	%r37, %r32, %r23;
	shl.b32 	%r38, %r37, 12;
	cvt.s64.s32 	%rd6, %r38;
	shl.b32 	%r39, %r30, 6;
	add.s32 	%r40, %r39, %r31;
	shl.b32 	%r41, %r30, 8;
	mov.u32 	%r42, _ZZ11proc_3_globPiiiiiE6i_k_sm;
	add.s32 	%r43, %r42, %r41;
	cvt.u64.u32 	%rd7, %r40;
	add.s64 	%rd8, %rd7, %rd6;
	shl.b64 	%rd9, %rd8, 2;
	add.s64 	%rd10, %rd4, %rd9;
	ld.global.u32 	%r44, [%rd10];
	shl.b32 	%r45, %r31, 2;
	add.s32 	%r46, %r43, %r45;
	st.shared.u32 	[%r46], %r44;
	ld.global.u32 	%r47, [%rd10+128];
	st.shared.u32 	[%r46+128], %r47;
	ld.global.u32 	%r48, [%rd10+8192];
	st.shared.u32 	[%r46+8192], %r48;
	ld.global.u32 	%r49, [%rd10+8320];
	st.shared.u32 	[%r46+8320], %r49;
	mov.u32 	%r50, _ZZ11proc_3_globPiiiiiE6k_j_sm;
	add.s32 	%r51, %r50, %r41;
	add.s64 	%rd11, %rd7, %rd5;
	shl.b64 	%rd12, %rd11, 2;
	add.s64 	%rd13, %rd4, %rd12;
	ld.global.u32 	%r52, [%rd13];
	add.s32 	%r53, %r51, %r45;
	st.shared.u32 	[%r53], %r52;
	ld.global.u32 	%r54, [%rd13+128];
	st.shared.u32 	[%r53+128], %r54;
	ld.global.u32 	%r55, [%rd13+8192];
	st.shared.u32 	[%r53+8192], %r55;
	ld.global.u32 	%r56, [%rd13+8320];
	st.shared.u32 	[%r53+8320], %r56;
	bar.sync 	0;
	add.s64 	%rd14, %rd3, %rd7;
	shl.b64 	%rd15, %rd14, 2;
	add.s64 	%rd1, %rd4, %rd15;
	ld.global.u32 	%r108, [%rd1];
	ld.global.u32 	%r107, [%rd1+128];
	ld.global.u32 	%r106, [%rd1+8192];
	ld.global.u32 	%r105, [%rd1+8320];
	add.s32 	%r57, %r45, %r50;
	add.s32 	%r103, %r57, 512;
	add.s32 	%r102, %r43, 8192;
	mov.b32 	%r104, 512;
$L__BB2_2:
	ld.shared.u32 	%r58, [%r102+-8192];
	ld.shared.u32 	%r59, [%r103+-512];
	add.s32 	%r60, %r59, %r58;
	min.s32 	%r61, %r60, %r108;
	ld.shared.u32 	%r62, [%r103+-384];
	add.s32 	%r63, %r62, %r58;
	min.s32 	%r64, %r63, %r107;
	ld.shared.u32 	%r65, [%r102];
	add.s32 	%r66, %r59, %r65;
	min.s32 	%r67, %r66, %r106;
	add.s32 	%r68, %r62, %r65;
	min.s32 	%r69, %r68, %r105;
	ld.shared.u32 	%r70, [%r102+-8188];
	ld.shared.u32 	%r71, [%r103+-256];
	add.s32 	%r72, %r71, %r70;
	min.s32 	%r73, %r72, %r61;
	ld.shared.u32 	%r74, [%r103+-128];
	add.s32 	%r75, %r74, %r70;
	min.s32 	%r76, %r75, %r64;
	ld.shared.u32 	%r77, [%r102+4];
	add.s32 	%r78, %r71, %r77;
	min.s32 	%r79, %r78, %r67;
	add.s32 	%r80, %r74, %r77;
	min.s32 	%r81, %r80, %r69;
	ld.shared.u32 	%r82, [%r102+-8184];
	ld.shared.u32 	%r83, [%r103];
	add.s32 	%r84, %r83, %r82;
	min.s32 	%r85, %r84, %r73;
	ld.shared.u32 	%r86, [%r103+128];
	add.s32 	%r87, %r86, %r82;
	min.s32 	%r88, %r87, %r76;
	ld.shared.u32 	%r89, [%r102+8];
	add.s32 	%r90, %r83, %r89;
	min.s32 	%r91, %r90, %r79;
	add.s32 	%r92, %r86, %r89;
	min.s32 	%r93, %r92, %r81;
	ld.shared.u32 	%r94, [%r102+-8180];
	ld.shared.u32 	%r95, [%r103+256];
	add.s32 	%r96, %r95, %r94;
	min.s32 	%r108, %r96, %r85;
	ld.shared.u32 	%r97, [%r103+384];
	add.s32 	%r98, %r97, %r94;
	min.s32 	%r107, %r98, %r88;
	ld.shared.u32 	%r99, [%r102+12];
	add.s32 	%r100, %r95, %r99;
	min.s32 	%r106, %r100, %r91;
	add.s32 	%r101, %r97, %r99;
	min.s32 	%r105, %r101, %r93;
	add.s32 	%r104, %r104, 1024;
	add.s32 	%r103, %r103, 1024;
	add.s32 	%r102, %r102, 16;
	setp.ne.s32 	%p4, %r104, 16896;
	@%p4 bra 	$L__BB2_2;
	st.global.u32 	[%rd1], %r108;
	st.global.u32 	[%rd1+128], %r107;
	st.global.u32 	[%rd1+8192], %r106;
	st.global.u32 	[%rd1+8320], %r105;
$L__BB2_4:
	ret;

}


// ===== COMPILED SASS (sm_100) =====

	.target	sm_100

	.elftype	@"ET_EXEC"


//--------------------- .note.nv.tkinfo           --------------------------
	.section	.note.nv.tkinfo,"",@"SHT_NOTE"
	.sectionflags	@"SHF_NOTE_NV_TKINFO"
	.tkinfo
        /*0018*/ 	.word	0x00000002
        /*0030*/ 	.string	""
        /*0030*/ 	.string	"ptxas"
        /*0030*/ 	.string	"Cuda compilation tools, release 13.0, V13.0.88"
        /*0030*/ 	.string	"Build cuda_13.0.r13.0/compiler.36424714_0"
        /*0030*/ 	.string	"-arch sm_100 -m 64 "



//--------------------- .note.nv.cuinfo           --------------------------
	.section	.note.nv.cuinfo,"",@"SHT_NOTE"
	.sectionflags	@"SHF_NOTE_NV_CUINFO"
        /*0018*/ 	.short	0x0002
        /*001a*/ 	.short	0x0064
        /*001c*/ 	.short	0x0082
	.zero		2


//--------------------- .nv.info                  --------------------------
	.section	.nv.info,"",@"SHT_CUDA_INFO"
	.align	4


	//----- nvinfo : EIATTR_REGCOUNT
	.align		4
        /*0000*/ 	.byte	0x04, 0x2f
        /*0002*/ 	.short	(.L_1 - .L_0)
	.align		4
.L_0:
        /*0004*/ 	.word	index@(_Z11proc_1_globPiii)
        /*0008*/ 	.word	0x00000010


	//----- nvinfo : EIATTR_FRAME_SIZE
	.align		4
.L_1:
        /*000c*/ 	.byte	0x04, 0x11
        /*000e*/ 	.short	(.L_3 - .L_2)
	.align		4
.L_2:
        /*0010*/ 	.word	index@(_Z11proc_1_globPiii)
        /*0014*/ 	.word	0x00000000


	//----- nvinfo : EIATTR_REGCOUNT
	.align		4
.L_3:
        /*0018*/ 	.byte	0x04, 0x2f
        /*001a*/ 	.short	(.L_5 - .L_4)
	.align		4
.L_4:
        /*001c*/ 	.word	index@(_Z11proc_2_globPiiii)
        /*0020*/ 	.word	0x0000001e


	//----- nvinfo : EIATTR_FRAME_SIZE
	.align		4
.L_5:
        /*0024*/ 	.byte	0x04, 0x11
        /*0026*/ 	.short	(.L_7 - .L_6)
	.align		4
.L_6:
        /*0028*/ 	.word	index@(_Z11proc_2_globPiiii)
        /*002c*/ 	.word	0x00000000


	//----- nvinfo : EIATTR_REGCOUNT
	.align		4
.L_7:
        /*0030*/ 	.byte	0x04, 0x2f
        /*0032*/ 	.short	(.L_9 - .L_8)
	.align		4
.L_8:
        /*0034*/ 	.word	index@(_Z11proc_3_globPiiiii)
        /*0038*/ 	.word	0x0000001f


	//----- nvinfo : EIATTR_FRAME_SIZE
	.align		4
.L_9:
        /*003c*/ 	.byte	0x04, 0x11
        /*003e*/ 	.short	(.L_11 - .L_10)
	.align		4
.L_10:
        /*0040*/ 	.word	index@(_Z11proc_3_globPiiiii)
        /*0044*/ 	.word	0x00000000


	//----- nvinfo : EIATTR_MIN_STACK_SIZE
	.align		4
.L_11:
        /*0048*/ 	.byte	0x04, 0x12
        /*004a*/ 	.short	(.L_13 - .L_12)
	.align		4
.L_12:
        /*004c*/ 	.word	index@(_Z11proc_3_globPiiiii)
        /*0050*/ 	.word	0x00000000


	//----- nvinfo : EIATTR_MIN_STACK_SIZE
	.align		4
.L_13:
        /*0054*/ 	.byte	0x04, 0x12
        /*0056*/ 	.short	(.L_15 - .L_14)
	.align		4
.L_14:
        /*0058*/ 	.word	index@(_Z11proc_2_globPiiii)
        /*005c*/ 	.word	0x00000000


	//----- nvinfo : EIATTR_MIN_STACK_SIZE
	.align		4
.L_15:
        /*0060*/ 	.byte	0x04, 0x12
        /*0062*/ 	.short	(.L_17 - .L_16)
	.align		4
.L_16:
        /*0064*/ 	.word	index@(_Z11proc_1_globPiii)
        /*0068*/ 	.word	0x00000000
.L_17:


//--------------------- .nv.compat                --------------------------
	.section	.nv.compat,"",@"SHT_CUDA_COMPAT_INFO"
	.align	4
        /*0000*/ 	.byte	0x02, 0x09, 0x00, 0x00, 0x02, 0x02, 0x01, 0x00, 0x02, 0x05, 0x05, 0x00, 0x03, 0x07, 0x01, 0x01
        /*0010*/ 	.byte	0x02, 0x03, 0x00, 0x00, 0x02, 0x06, 0x01, 0x00, 0x04, 0x0b, 0x08, 0x00, 0x09, 0x00, 0x00, 0x00
        /*0020*/ 	.byte	0x00, 0x00, 0x00, 0x00


//--------------------- .nv.info._Z11proc_3_globPiiiii --------------------------
	.section	.nv.info._Z11proc_3_globPiiiii,"",@"SHT_CUDA_INFO"
	.sectionflags	@""
	.align	4


	//----- nvinfo : EIATTR_CUDA_API_VERSION
	.align		4
        /*0000*/ 	.byte	0x04, 0x37
        /*0002*/ 	.short	(.L_19 - .L_18)
.L_18:
        /*0004*/ 	.word	0x00000082


	//----- nvinfo : EIATTR_KPARAM_INFO
	.align		4
.L_19:
        /*0008*/ 	.byte	0x04, 0x17
        /*000a*/ 	.short	(.L_21 - .L_20)
.L_20:
        /*000c*/ 	.word	0x00000000
        /*0010*/ 	.short	0x0004
        /*0012*/ 	.short	0x0014
        /*0014*/ 	.byte	0x00, 0xf0, 0x11, 0x00


	//----- nvinfo : EIATTR_KPARAM_INFO
	.align		4
.L_21:
        /*0018*/ 	.byte	0x04, 0x17
        /*001a*/ 	.short	(.L_23 - .L_22)
.L_22:
        /*001c*/ 	.word	0x00000000
        /*0020*/ 	.short	0x0003
        /*0022*/ 	.short	0x0010
        /*0024*/ 	.byte	0x00, 0xf0, 0x11, 0x00


	//----- nvinfo : EIATTR_KPARAM_INFO
	.align		4
.L_23:
        /*0028*/ 	.byte	0x04, 0x17
        /*002a*/ 	.short	(.L_25 - .L_24)
.L_24:
        /*002c*/ 	.word	0x00000000
        /*0030*/ 	.short	0x0002
        /*0032*/ 	.short	0x000c
        /*0034*/ 	.byte	0x00, 0xf0, 0x11, 0x00


	//----- nvinfo : EIATTR_KPARAM_INFO
	.align		4
.L_25:
        /*0038*/ 	.byte	0x04, 0x17
        /*003a*/ 	.short	(.L_27 - .L_26)
.L_26:
        /*003c*/ 	.word	0x00000000
        /*0040*/ 	.short	0x0001
        /*0042*/ 	.short	0x0008
        /*0044*/ 	.byte	0x00, 0xf0, 0x11, 0x00


	//----- nvinfo : EIATTR_KPARAM_INFO
	.align		4
.L_27:
        /*0048*/ 	.byte	0x04, 0x17
        /*004a*/ 	.short	(.L_29 - .L_28)
.L_28:
        /*004c*/ 	.word	0x00000000
        /*0050*/ 	.short	0x0000
        /*0052*/ 	.short	0x0000
        /*0054*/ 	.byte	0x00, 0xf5, 0x21, 0x00


	//----- nvinfo : EIATTR_SPARSE_MMA_MASK
	.align		4
.L_29:
        /*0058*/ 	.byte	0x03, 0x50
        /*005a*/ 	.short	0x0000


	//----- nvinfo : EIATTR_MAXREG_COUNT
	.align		4
        /*005c*/ 	.byte	0x03, 0x1b
        /*005e*/ 	.short	0x00ff


	//----- nvinfo : EIATTR_NUM_BARRIERS
	.align		4
        /*0060*/ 	.byte	0x02, 0x4c
        /*0062*/ 	.byte	0x01
	.zero		1


	//----- nvinfo : EIATTR_MERCURY_ISA_VERSION
	.align		4
        /*0064*/ 	.byte	0x03, 0x5f
        /*0066*/ 	.short	0x0101


	//----- nvinfo : EIATTR_VRC_CTA_INIT_COUNT
	.align		4
        /*0068*/ 	.byte	0x02, 0x4a
	.zero		1
	.zero		1


	//----- nvinfo : EIATTR_EXIT_INSTR_OFFSETS
	.align		4
        /*006c*/ 	.byte	0x04, 0x1c
        /*006e*/ 	.short	(.L_31 - .L_30)


	//   ....[0]....
.L_30:
        /*0070*/ 	.word	0x00000090


	//   ....[1]....
        /*0074*/ 	.word	0x00000b50


	//----- nvinfo : EIATTR_CBANK_PARAM_SIZE
	.align		4
.L_31:
        /*0078*/ 	.byte	0x03, 0x19
        /*007a*/ 	.short	0x0018


	//----- nvinfo : EIATTR_PARAM_CBANK
	.align		4
        /*007c*/ 	.byte	0x04, 0x0a
        /*007e*/ 	.short	(.L_33 - .L_32)
	.align		4
.L_32:
        /*0080*/ 	.word	index@(.nv.constant0._Z11proc_3_globPiiiii)
        /*0084*/ 	.short	0x0380
        /*0086*/ 	.short	0x0018


	//----- nvinfo : EIATTR_SW_WAR
	.align		4
.L_33:
        /*0088*/ 	.byte	0x04, 0x36
        /*008a*/ 	.short	(.L_35 - .L_34)
.L_34:
        /*008c*/ 	.word	0x00000008
.L_35:


//--------------------- .nv.info._Z11proc_2_globPiiii --------------------------
	.section	.nv.info._Z11proc_2_globPiiii,"",@"SHT_CUDA_INFO"
	.sectionflags	@""
	.align	4


	//----- nvinfo : EIATTR_CUDA_API_VERSION
	.align		4
        /*0000*/ 	.byte	0x04, 0x37
        /*0002*/ 	.short	(.L_37 - .L_36)
.L_36:
        /*0004*/ 	.word	0x00000082


	//----- nvinfo : EIATTR_KPARAM_INFO
	.align		4
.L_37:
        /*0008*/ 	.byte	0x04, 0x17
        /*000a*/ 	.short	(.L_39 - .L_38)
.L_38:
        /*000c*/ 	.word	0x00000000
        /*0010*/ 	.short	0x0003
        /*0012*/ 	.short	0x0010
        /*0014*/ 	.byte	0x00, 0xf0, 0x11, 0x00


	//----- nvinfo : EIATTR_KPARAM_INFO
	.align		4
.L_39:
        /*0018*/ 	.byte	0x04, 0x17
        /*001a*/ 	.short	(.L_41 - .L_40)
.L_40:
        /*001c*/ 	.word	0x00000000
        /*0020*/ 	.short	0x0002
        /*0022*/ 	.short	0x000c
        /*0024*/ 	.byte	0x00, 0xf0, 0x11, 0x00


	//----- nvinfo : EIATTR_KPARAM_INFO
	.align		4
.L_41:
        /*0028*/ 	.byte	0x04, 0x17
        /*002a*/ 	.short	(.L_43 - .L_42)
.L_42:
        /*002c*/ 	.word	0x00000000
        /*0030*/ 	.short	0x0001
        /*0032*/ 	.short	0x0008
        /*0034*/ 	.byte	0x00, 0xf0, 0x11, 0x00


	//----- nvinfo : EIATTR_KPARAM_INFO
	.align		4
.L_43:
        /*0038*/ 	.byte	0x04, 0x17
        /*003a*/ 	.short	(.L_45 - .L_44)
.L_44:
        /*003c*/ 	.word	0x00000000
        /*0040*/ 	.short	0x0000
        /*0042*/ 	.short	0x0000
        /*0044*/ 	.byte	0x00, 0xf5, 0x21, 0x00


	//----- nvinfo : EIATTR_SPARSE_MMA_MASK
	.align		4
.L_45:
        /*0048*/ 	.byte	0x03, 0x50
        /*004a*/ 	.short	0x0000


	//----- nvinfo : EIATTR_MAXREG_COUNT
	.align		4
        /*004c*/ 	.byte	0x03, 0x1b
        /*004e*/ 	.short	0x00ff


	//----- nvinfo : EIATTR_NUM_BARRIERS
	.align		4
        /*0050*/ 	.byte	0x02, 0x4c
        /*0052*/ 	.byte	0x01
	.zero		1


	//----- nvinfo : EIATTR_MERCURY_ISA_VERSION
	.align		4
        /*0054*/ 	.byte	0x03, 0x5f
        /*0056*/ 	.short	0x0101


	//----- nvinfo : EIATTR_VRC_CTA_INIT_COUNT
	.align		4
        /*0058*/ 	.byte	0x02, 0x4a
	.zero		1
	.zero		1


	//----- nvinfo : EIATTR_EXIT_INSTR_OFFSETS
	.align		4
        /*005c*/ 	.byte	0x04, 0x1c
        /*005e*/ 	.short	(.L_47 - .L_46)


	//   ....[0]....
.L_46:
        /*0060*/ 	.word	0x00000050


	//   ....[1]....
        /*0064*/ 	.word	0x00000bc0


	//----- nvinfo : EIATTR_CBANK_PARAM_SIZE
	.align		4
.L_47:
        /*0068*/ 	.byte	0x03, 0x19
        /*006a*/ 	.short	0x0014


	//----- nvinfo : EIATTR_PARAM_CBANK
	.align		4
        /*006c*/ 	.byte	0x04, 0x0a
        /*006e*/ 	.short	(.L_49 - .L_48)
	.align		4
.L_48:
        /*0070*/ 	.word	index@(.nv.constant0._Z11proc_2_globPiiii)
        /*0074*/ 	.short	0x0380
        /*0076*/ 	.short	0x0014


	//----- nvinfo : EIATTR_SW_WAR
	.align		4
.L_49:
        /*0078*/ 	.byte	0x04, 0x36
        /*007a*/ 	.short	(.L_51 - .L_50)
.L_50:
        /*007c*/ 	.word	0x00000008
.L_51:


//--------------------- .nv.info._Z11proc_1_globPiii --------------------------
	.section	.nv.info._Z11proc_1_globPiii,"",@"SHT_CUDA_INFO"
	.sectionflags	@""
	.align	4


	//----- nvinfo : EIATTR_CUDA_API_VERSION
	.align		4
        /*0000*/ 	.byte	0x04, 0x37
        /*0002*/ 	.short	(.L_53 - .L_52)
.L_52:
        /*0004*/ 	.word	0x00000082


	//----- nvinfo : EIATTR_KPARAM_INFO
	.align		4
.L_53:
        /*0008*/ 	.byte	0x04, 0x17
        /*000a*/ 	.short	(.L_55 - .L_54)
.L_54:
        /*000c*/ 	.word	0x00000000
        /*0010*/ 	.short	0x0002
        /*0012*/ 	.short	0x000c
        /*0014*/ 	.byte	0x00, 0xf0, 0x11, 0x00


	//----- nvinfo : EIATTR_KPARAM_INFO
	.align		4
.L_55:
        /*0018*/ 	.byte	0x04, 0x17
        /*001a*/ 	.short	(.L_57 - .L_56)
.L_56:
        /*001c*/ 	.word	0x00000000
        /*0020*/ 	.short	0x0001
        /*0022*/ 	.short	0x0008
        /*0024*/ 	.byte	0x00, 0xf0, 0x11, 0x00


	//----- nvinfo : EIATTR_KPARAM_INFO
	.align		4
.L_57:
        /*0028*/ 	.byte	0x04, 0x17
        /*002a*/ 	.short	(.L_59 - .L_58)
.L_58:
        /*002c*/ 	.word	0x00000000
        /*0030*/ 	.short	0x0000
        /*0032*/ 	.short	0x0000
        /*0034*/ 	.byte	0x00, 0xf5, 0x21, 0x00


	//----- nvinfo : EIATTR_SPARSE_MMA_MASK
	.align		4
.L_59:
        /*0038*/ 	.byte	0x03, 0x50
        /*003a*/ 	.short	0x0000


	//----- nvinfo : EIATTR_MAXREG_COUNT
	.align		4
        /*003c*/ 	.byte	0x03, 0x1b
        /*003e*/ 	.short	0x00ff


	//----- nvinfo : EIATTR_NUM_BARRIERS
	.align		4
        /*0040*/ 	.byte	0x02, 0x4c
        /*0042*/ 	.byte	0x01
	.zero		1


	//----- nvinfo : EIATTR_MERCURY_ISA_VERSION
	.align		4
        /*0044*/ 	.byte	0x03, 0x5f
        /*0046*/ 	.short	0x0101


	//----- nvinfo : EIATTR_VRC_CTA_INIT_COUNT
	.align		4
        /*0048*/ 	.byte	0x02, 0x4a
	.zero		1
	.zero		1


	//----- nvinfo : EIATTR_EXIT_INSTR_OFFSETS
	.align		4
        /*004c*/ 	.byte	0x04, 0x1c
        /*004e*/ 	.short	(.L_61 - .L_60)


	//   ....[0]....
.L_60:
        /*0050*/ 	.word	0x000005e0


	//----- nvinfo : EIATTR_CBANK_PARAM_SIZE
	.align		4
.L_61:
        /*0054*/ 	.byte	0x03, 0x19
        /*0056*/ 	.short	0x0010


	//----- nvinfo : EIATTR_PARAM_CBANK
	.align		4
        /*0058*/ 	.byte	0x04, 0x0a
        /*005a*/ 	.short	(.L_63 - .L_62)
	.align		4
.L_62:
        /*005c*/ 	.word	index@(.nv.constant0._Z11proc_1_globPiii)
        /*0060*/ 	.short	0x0380
        /*0062*/ 	.short	0x0010


	//----- nvinfo : EIATTR_SW_WAR
	.align		4
.L_63:
        /*0064*/ 	.byte	0x04, 0x36
        /*0066*/ 	.short	(.L_65 - .L_64)
.L_64:
        /*0068*/ 	.word	0x00000008
.L_65:


//--------------------- .nv.callgraph             --------------------------
	.section	.nv.callgraph,"",@"SHT_CUDA_CALLGRAPH"
	.align	4
	.sectionentsize	8
	.align		4
        /*0000*/ 	.word	0x00000000
	.align		4
        /*0004*/ 	.word	0xffffffff
	.align		4
        /*0008*/ 	.word	0x00000000
	.align		4
        /*000c*/ 	.word	0xfffffffe
	.align		4
        /*0010*/ 	.word	0x00000000
	.align		4
        /*0014*/ 	.word	0xfffffffd
	.align		4
        /*0018*/ 	.word	0x00000000
	.align		4
        /*001c*/ 	.word	0xfffffffc


//--------------------- .text._Z11proc_3_globPiiiii --------------------------
	.section	.text._Z11proc_3_globPiiiii,"ax",@progbits
	.align	128
        .global         _Z11proc_3_globPiiiii
        .type           _Z11proc_3_globPiiiii,@function
        .size           _Z11proc_3_globPiiiii,(.L_x_6 - _Z11proc_3_globPiiiii)
        .other          _Z11proc_3_globPiiiii,@"STO_CUDA_ENTRY STV_DEFAULT"
_Z11proc_3_globPiiiii:
.text._Z11proc_3_globPiiiii:
[----:B------:R-:W-:Y:S01]  /*0000*/  LDC R1, c[0x0][0x37c] ;  /* 0x0000df00ff017b82 */ /* 0x000fe20000000800 */
[----:B------:R-:W0:Y:S07]  /*0010*/  S2R R4, SR_CTAID.X ;  /* 0x0000000000047919 */ /* 0x000e2e0000002500 */
[----:B------:R-:W1:Y:S01]  /*0020*/  S2UR UR4, SR_CTAID.Y ;  /* 0x00000000000479c3 */ /* 0x000e620000002600 */
[----:B------:R-:W1:Y:S07]  /*0030*/  LDCU.64 UR6, c[0x0][0x388] ;  /* 0x00007100ff0677ac */ /* 0x000e6e0008000a00 */
[----:B------:R-:W2:Y:S01]  /*0040*/  LDC R7, c[0x0][0x390] ;  /* 0x0000e400ff077b82 */ /* 0x000ea20000000800 */
[----:B-1----:R-:W-:Y:S01]  /*0050*/  UIADD3 UR4, UPT, UPT, UR4, UR6, URZ ;  /* 0x0000000604047290 */ /* 0x002fe2000fffe0ff */
[----:B0-----:R-:W-:-:S05]  /*0060*/  VIADD R4, R4, UR7 ;  /* 0x0000000704047c36 */ /* 0x001fca0008000000 */
[----:B--2---:R-:W-:-:S04]  /*0070*/  ISETP.NE.AND P0, PT, R4, R7, PT ;  /* 0x000000070400720c */ /* 0x004fc80003f05270 */
[----:B------:R-:W-:-:S13]  /*0080*/  ISETP.EQ.OR P0, PT, R7, UR4, !P0 ;  /* 0x0000000407007c0c */ /* 0x000fda000c702670 */
[----:B------:R-:W-:Y:S05]  /*0090*/  @P0 EXIT ;  /* 0x000000000000094d */ /* 0x000fea0003800000 */
[----:B------:R-:W0:Y:S01]  /*00a0*/  S2R R5, SR_TID.Y ;  /* 0x0000000000057919 */ /* 0x000e220000002200 */
[----:B------:R-:W1:Y:S01]  /*00b0*/  LDC R13, c[0x0][0x394] ;  /* 0x0000e500ff0d7b82 */ /* 0x000e620000000800 */
[----:B------:R-:W2:Y:S01]  /*00c0*/  LDCU.64 UR10, c[0x0][0x380] ;  /* 0x00007000ff0a77ac */ /* 0x000ea20008000a00 */
[----:B------:R-:W0:Y:S01]  /*00d0*/  S2R R0, SR_TID.X ;  /* 0x0000000000007919 */ /* 0x000e220000002100 */
[----:B------:R-:W3:Y:S01]  /*00e0*/  LDCU.64 UR8, c[0x0][0x358] ;  /* 0x00006b00ff0877ac */ /* 0x000ee20008000a00 */
[----:B-1----:R-:W-:Y:S02]  /*00f0*/  IMAD R3, R13, UR4, R7 ;  /* 0x000000040d037c24 */ /* 0x002fe4000f8e0207 */
[----:B------:R-:W-:Y:S02]  /*0100*/  IMAD R2, R7, R13, R4 ;  /* 0x0000000d07027224 */ /* 0x000fe400078e0204 */
[----:B------:R-:W-:Y:S02]  /*0110*/  IMAD.SHL.U32 R3, R3, 0x1000, RZ ;  /* 0x0000100003037824 */ /* 0x000fe400078e00ff */
[----:B------:R-:W-:-:S02]  /*0120*/  IMAD.SHL.U32 R2, R2, 0x1000, RZ ;  /* 0x0000100002027824 */ /* 0x000fc400078e00ff */
[----:B0-----:R-:W-:-:S05]  /*0130*/  IMAD R9, R5, 0x40, R0 ;  /* 0x0000004005097824 */ /* 0x001fca00078e0200 */
[CC--:B------:R-:W-:Y:S02]  /*0140*/  IADD3 R7, P1, PT, R3.reuse, R9.reuse, RZ ;  /* 0x0000000903077210 */ /* 0x0c0fe40007f3e0ff */
[C---:B------:R-:W-:Y:S02]  /*0150*/  IADD3 R8, P0, PT, R2.reuse, R9, RZ ;  /* 0x0000000902087210 */ /* 0x040fe40007f1e0ff */
[----:B------:R-:W-:Y:S02]  /*0160*/  LEA.HI.X.SX32 R10, R3, RZ, 0x1, P1 ;  /* 0x000000ff030a7211 */ /* 0x000fe400008f0eff */
[----:B--2---:R-:W-:Y:S02]  /*0170*/  LEA R6, P1, R7, UR10, 0x2 ;  /* 0x0000000a07067c11 */ /* 0x004fe4000f8210ff */
[----:B------:R-:W-:Y:S02]  /*0180*/  LEA.HI.X.SX32 R3, R2, RZ, 0x1, P0 ;  /* 0x000000ff02037211 */ /* 0x000fe400000f0eff */
[----:B------:R-:W-:-:S02]  /*0190*/  LEA R2, P0, R8, UR10, 0x2 ;  /* 0x0000000a08027c11 */ /* 0x000fc4000f8010ff */
[----:B------:R-:W-:Y:S02]  /*01a0*/  LEA.HI.X R7, R7, UR11, R10, 0x2, P1 ;  /* 0x0000000b07077c11 */ /* 0x000fe400088f140a */
[----:B------:R-:W-:-:S03]  /*01b0*/  LEA.HI.X R3, R8, UR11, R3, 0x2, P0 ;  /* 0x0000000b08037c11 */ /* 0x000fc600080f1403 */
[----:B---3--:R-:W2:Y:S04]  /*01c0*/  LDG.E R8, desc[UR8][R6.64] ;  /* 0x0000000806087981 */ /* 0x008ea8000c1e1900 */
[----:B------:R-:W3:Y:S04]  /*01d0*/  LDG.E R10, desc[UR8][R6.64+0x80] ;  /* 0x00008008060a7981 */ /* 0x000ee8000c1e1900 */
[----:B------:R-:W4:Y:S04]  /*01e0*/  LDG.E R12, desc[UR8][R6.64+0x2000] ;  /* 0x00200008060c7981 */ /* 0x000f28000c1e1900 */
[----:B------:R0:W4:Y:S04]  /*01f0*/  LDG.E R14, desc[UR8][R6.64+0x2080] ;  /* 0x00208008060e7981 */ /* 0x000128000c1e1900 */
[----:B------:R-:W4:Y:S04]  /*0200*/  LDG.E R11, desc[UR8][R2.64] ;  /* 0x00000008020b7981 */ /* 0x000f28000c1e1900 */
[----:B------:R-:W4:Y:S04]  /*0210*/  LDG.E R19, desc[UR8][R2.64+0x80] ;  /* 0x0000800802137981 */ /* 0x000f28000c1e1900 */
[----:B------:R-:W4:Y:S04]  /*0220*/  LDG.E R23, desc[UR8][R2.64+0x2000] ;  /* 0x0020000802177981 */ /* 0x000f28000c1e1900 */
[----:B------:R1:W4:Y:S01]  /*0230*/  LDG.E R25, desc[UR8][R2.64+0x2080] ;  /* 0x0020800802197981 */ /* 0x000322000c1e1900 */
[----:B------:R-:W0:Y:S01]  /*0240*/  S2UR UR6, SR_CgaCtaId ;  /* 0x00000000000679c3 */ /* 0x000e220000008800 */
[----:B------:R-:W-:Y:S01]  /*0250*/  IMAD R4, R13, UR4, R4 ;  /* 0x000000040d047c24 */ /* 0x000fe2000f8e0204 */
[----:B------:R-:W-:-:S02]  /*0260*/  UMOV UR4, 0x400 ;  /* 0x0000040000047882 */ /* 0x000fc40000000000 */
[----:B------:R-:W-:Y:S01]  /*0270*/  UIADD3 UR5, UPT, UPT, UR4, 0x4000, URZ ;  /* 0x0000400004057890 */ /* 0x000fe2000fffe0ff */
[----:B------:R-:W-:-:S05]  /*0280*/  IMAD.SHL.U32 R4, R4, 0x1000, RZ ;  /* 0x0000100004047824 */ /* 0x000fca00078e00ff */
[----:B------:R-:W-:-:S04]  /*0290*/  IADD3 R9, P0, PT, R4, R9, RZ ;  /* 0x0000000904097210 */ /* 0x000fc80007f1e0ff */
[----:B------:R-:W-:Y:S02]  /*02a0*/  LEA.HI.X.SX32 R4, R4, RZ, 0x1, P0 ;  /* 0x000000ff04047211 */ /* 0x000fe400000f0eff */
[----:B------:R-:W-:-:S04]  /*02b0*/  LEA R20, P0, R9, UR10, 0x2 ;  /* 0x0000000a09147c11 */ /* 0x000fc8000f8010ff */
[----:B------:R-:W-:Y:S01]  /*02c0*/  LEA.HI.X R21, R9, UR11, R4, 0x2, P0 ;  /* 0x0000000b09157c11 */ /* 0x000fe200080f1404 */
[----:B0-----:R-:W-:Y:S02]  /*02d0*/  ULEA UR4, UR6, UR4, 0x18 ;  /* 0x0000000406047291 */ /* 0x001fe4000f8ec0ff */
[----:B------:R-:W-:-:S04]  /*02e0*/  ULEA UR5, UR6, UR5, 0x18 ;  /* 0x0000000506057291 */ /* 0x000fc8000f8ec0ff */
[C---:B------:R-:W-:Y:S02]  /*02f0*/  LEA R7, R5.reuse, UR4, 0x8 ;  /* 0x0000000405077c11 */ /* 0x040fe4000f8e40ff */
[----:B------:R-:W-:-:S03]  /*0300*/  LEA R5, R5, UR5, 0x8 ;  /* 0x0000000505057c11 */ /* 0x000fc6000f8e40ff */
[C---:B-1----:R-:W-:Y:S02]  /*0310*/  IMAD R3, R0.reuse, 0x4, R7 ;  /* 0x0000000400037824 */ /* 0x042fe400078e0207 */
[----:B------:R-:W-:-:S03]  /*0320*/  IMAD R4, R0, 0x4, R5 ;  /* 0x0000000400047824 */ /* 0x000fc600078e0205 */
[----:B--2---:R0:W-:Y:S04]  /*0330*/  STS [R3], R8 ;  /* 0x0000000803007388 */ /* 0x0041e80000000800 */
[----:B---3--:R0:W-:Y:S04]  /*0340*/  STS [R3+0x80], R10 ;  /* 0x0000800a03007388 */ /* 0x0081e80000000800 */
[----:B----4-:R0:W-:Y:S04]  /*0350*/  STS [R3+0x2000], R12 ;  /* 0x0020000c03007388 */ /* 0x0101e80000000800 */
[----:B------:R0:W-:Y:S04]  /*0360*/  STS [R3+0x2080], R14 ;  /* 0x0020800e03007388 */ /* 0x0001e80000000800 */
[----:B------:R0:W-:Y:S04]  /*0370*/  STS [R4], R11 ;  /* 0x0000000b04007388 */ /* 0x0001e80000000800 */
[----:B------:R0:W-:Y:S04]  /*0380*/  STS [R4+0x80], R19 ;  /* 0x0000801304007388 */ /* 0x0001e80000000800 */
[----:B------:R0:W-:Y:S04]  /*0390*/  STS [R4+0x2000], R23 ;  /* 0x0020001704007388 */ /* 0x0001e80000000800 */
[----:B------:R0:W-:Y:S01]  /*03a0*/  STS [R4+0x2080], R25 ;  /* 0x0020801904007388 */ /* 0x0001e20000000800 */
[----:B------:R-:W-:Y:S06]  /*03b0*/  BAR.SYNC.DEFER_BLOCKING 0x0 ;  /* 0x0000000000007b1d */ /* 0x000fec0000010000 */
[----:B------:R0:W5:Y:S04]  /*03c0*/  LDG.E R13, desc[UR8][R20.64] ;  /* 0x00000008140d7981 */ /* 0x000168000c1e1900 */
[----:B------:R0:W5:Y:S04]  /*03d0*/  LDG.E R15, desc[UR8][R20.64+0x80] ;  /* 0x00008008140f7981 */ /* 0x000168000c1e1900 */
[----:B------:R0:W5:Y:S04]  /*03e0*/  LDG.E R17, desc[UR8][R20.64+0x2000] ;  /* 0x0020000814117981 */ /* 0x000168000c1e1900 */
[----:B------:R0:W5:Y:S01]  /*03f0*/  LDG.E R27, desc[UR8][R20.64+0x2080] ;  /* 0x00208008141b7981 */ /* 0x000162000c1e1900 */
[----:B------:R-:W-:Y:S01]  /*0400*/  LEA R2, R0, UR5, 0x2 ;  /* 0x0000000500027c11 */ /* 0x000fe2000f8e10ff */
[----:B------:R-:W-:Y:S01]  /*0410*/  VIADD R0, R7, 0x2000 ;  /* 0x0000200007007836 */ /* 0x000fe20000000000 */
[----:B------:R-:W-:-:S03]  /*0420*/  UMOV UR4, 0x200 ;  /* 0x0000020000047882 */ /* 0x000fc60000000000 */
[----:B------:R-:W-:-:S07]  /*0430*/  VIADD R2, R2, 0x200 ;  /* 0x0000020002027836 */ /* 0x000fce0000000000 */
.L_x_0:
[----:B0-----:R-:W-:Y:S01]  /*0440*/  LDS R14, [R2+-0x200] ;  /* 0xfffe0000020e7984 */ /* 0x001fe20000000800 */
[----:B------:R-:W-:-:S03]  /*0450*/  UIADD3 UR4, UPT, UPT, UR4, 0x1000, URZ ;  /* 0x0000100004047890 */ /* 0x000fc6000fffe0ff */
[----:B------:R-:W0:Y:S01]  /*0460*/  LDS.128 R4, [R0+-0x2000] ;  /* 0xffe0000000047984 */ /* 0x000e220000000c00 */
[----:B------:R-:W-:-:S03]  /*0470*/  UISETP.NE.AND UP0, UPT, UR4, 0x4200, UPT ;  /* 0x000042000400788c */ /* 0x000fc6000bf05270 */
[----:B------:R-:W1:Y:S04]  /*0480*/  LDS.128 R8, [R0] ;  /* 0x0000000000087984 */ /* 0x000e680000000c00 */
[----:B------:R-:W2:Y:S04]  /*0490*/  LDS R18, [R2+-0x180] ;  /* 0xfffe800002127984 */ /* 0x000ea80000000800 */
[----:B------:R-:W3:Y:S04]  /*04a0*/  LDS R23, [R2+-0x100] ;  /* 0xffff000002177984 */ /* 0x000ee80000000800 */
[----:B------:R-:W4:Y:S04]  /*04b0*/  LDS R12, [R2+-0x80] ;  /* 0xffff8000020c7984 */ /* 0x000f280000000800 */
[----:B------:R-:W4:Y:S04]  /*04c0*/  LDS R19, [R2] ;  /* 0x0000000002137984 */ /* 0x000f280000000800 */
[----:B------:R-:W4:Y:S04]  /*04d0*/  LDS R3, [R2+0x80] ;  /* 0x0000800002037984 */ /* 0x000f280000000800 */
[----:B------:R-:W4:Y:S04]  /*04e0*/  LDS R22, [R2+0x100] ;  /* 0x0001000002167984 */ /* 0x000f280000000800 */
[----:B------:R-:W-:Y:S04]  /*04f0*/  LDS R28, [R2+0x300] ;  /* 0x00030000021c7984 */ /* 0x000fe80000000800 */
[----:B------:R-:W-:Y:S01]  /*0500*/  LDS R26, [R2+0x380] ;  /* 0x00038000021a7984 */ /* 0x000fe20000000800 */
[----:B0----5:R-:W-:-:S02]  /*0510*/  VIADDMNMX R16, R14, R4, R13, PT ;  /* 0x000000040e107246 */ /* 0x021fc4000380010d */
[----:B-1----:R-:W-:Y:S02]  /*0520*/  VIADDMNMX R14, R14, R8, R17, PT ;  /* 0x000000080e0e7246 */ /* 0x002fe40003800111 */
[C---:B--2---:R-:W-:Y:S02]  /*0530*/  VIADDMNMX R4, R18.reuse, R4, R15, PT ;  /* 0x0000000412047246 */ /* 0x044fe4000380010f */
[----:B------:R-:W-:Y:S02]  /*0540*/  VIADDMNMX R8, R18, R8, R27, PT ;  /* 0x0000000812087246 */ /* 0x000fe4000380011b */
[C---:B---3--:R-:W-:Y:S02]  /*0550*/  VIADDMNMX R16, R23.reuse, R5, R16, PT ;  /* 0x0000000517107246 */ /* 0x048fe40003800110 */
[----:B------:R-:W-:Y:S02]  /*0560*/  VIADDMNMX R14, R23, R9, R14, PT ;  /* 0x00000009170e7246 */ /* 0x000fe4000380010e */
[----:B----4-:R-:W-:-:S02]  /*0570*/  VIADDMNMX R5, R12, R5, R4, PT ;  /* 0x000000050c057246 */ /* 0x010fc40003800104 */
[----:B------:R-:W0:Y:S01]  /*0580*/  LDS R4, [R2+0x180] ;  /* 0x0001800002047984 */ /* 0x000e220000000800 */
[----:B------:R-:W-:Y:S02]  /*0590*/  VIADDMNMX R23, R12, R9, R8, PT ;  /* 0x000000090c177246 */ /* 0x000fe40003800108 */
[C---:B------:R-:W-:Y:S01]  /*05a0*/  VIADDMNMX R8, R19.reuse, R6, R16, PT ;  /* 0x0000000613087246 */ /* 0x040fe20003800110 */
[----:B------:R-:W-:Y:S01]  /*05b0*/  LDS R9, [R2+0x200] ;  /* 0x0002000002097984 */ /* 0x000fe20000000800 */
[----:B------:R-:W-:Y:S02]  /*05c0*/  VIADDMNMX R24, R19, R10, R14, PT ;  /* 0x0000000a13187246 */ /* 0x000fe4000380010e */
[C---:B------:R-:W-:Y:S01]  /*05d0*/  VIADDMNMX R6, R3.reuse, R6, R5, PT ;  /* 0x0000000603067246 */ /* 0x040fe20003800105 */
[----:B------:R-:W1:Y:S01]  /*05e0*/  LDS.128 R12, [R0+-0x1ff0] ;  /* 0xffe01000000c7984 */ /* 0x000e620000000c00 */
[----:B------:R-:W-:Y:S02]  /*05f0*/  VIADDMNMX R10, R3, R10, R23, PT ;  /* 0x0000000a030a7246 */ /* 0x000fe40003800117 */
[C---:B------:R-:W-:Y:S01]  /*0600*/  VIADDMNMX R25, R22.reuse, R11, R24, PT ;  /* 0x0000000b16197246 */ /* 0x040fe20003800118 */
[----:B------:R-:W2:Y:S01]  /*0610*/  LDS R5, [R2+0x280] ;  /* 0x0002800002057984 */ /* 0x000ea20000000800 */
[----:B------:R-:W-:-:S03]  /*0620*/  VIADDMNMX R8, R22, R7, R8, PT ;  /* 0x0000000716087246 */ /* 0x000fc60003800108 */
[----:B------:R-:W3:Y:S04]  /*0630*/  LDS.128 R16, [R0+0x10] ;  /* 0x0000100000107984 */ /* 0x000ee80000000c00 */
[----:B------:R-:W4:Y:S04]  /*0640*/  LDS R23, [R2+0x400] ;  /* 0x0004000002177984 */ /* 0x000f280000000800 */
[----:B------:R-:W4:Y:S04]  /*0650*/  LDS R3, [R2+0x480] ;  /* 0x0004800002037984 */ /* 0x000f280000000800 */
[----:B------:R-:W4:Y:S04]  /*0660*/  LDS R24, [R2+0x500] ;  /* 0x0005000002187984 */ /* 0x000f280000000800 */
[----:B------:R-:W4:Y:S01]  /*0670*/  LDS R22, [R2+0x580] ;  /* 0x0005800002167984 */ /* 0x000f220000000800 */
[----:B0-----:R-:W-:-:S02]  /*0680*/  VIADDMNMX R6, R4, R7, R6, PT ;  /* 0x0000000704067246 */ /* 0x001fc40003800106 */
[----:B------:R-:W-:Y:S02]  /*0690*/  VIADDMNMX R10, R4, R11, R10, PT ;  /* 0x0000000b040a7246 */ /* 0x000fe4000380010a */
[-C--:B-1----:R-:W-:Y:S02]  /*06a0*/  VIADDMNMX R8, R9, R12.reuse, R8, PT ;  /* 0x0000000c09087246 */ /* 0x082fe40003800108 */
[----:B--2---:R-:W-:Y:S02]  /*06b0*/  VIADDMNMX R6, R5, R12, R6, PT ;  /* 0x0000000c05067246 */ /* 0x004fe40003800106 */
[-C--:B------:R-:W-:Y:S02]  /*06c0*/  VIADDMNMX R8, R28, R13.reuse, R8, PT ;  /* 0x0000000d1c087246 */ /* 0x080fe40003800108 */
[----:B------:R-:W-:Y:S02]  /*06d0*/  VIADDMNMX R6, R26, R13, R6, PT ;  /* 0x0000000d1a067246 */ /* 0x000fe40003800106 */
[-C--:B---3--:R-:W-:Y:S01]  /*06e0*/  VIADDMNMX R25, R9, R16.reuse, R25, PT ;  /* 0x0000001009197246 */ /* 0x088fe20003800119 */
[----:B------:R-:W-:Y:S01]  /*06f0*/  LDS R13, [R2+0x680] ;  /* 0x00068000020d7984 */ /* 0x000fe20000000800 */
[----:B------:R-:W-:-:S02]  /*0700*/  VIADDMNMX R10, R5, R16, R10, PT ;  /* 0x00000010050a7246 */ /* 0x000fc4000380010a */
[-C--:B----4-:R-:W-:Y:S01]  /*0710*/  VIADDMNMX R12, R23, R14.reuse, R8, PT ;  /* 0x0000000e170c7246 */ /* 0x090fe20003800108 */
[----:B------:R-:W-:Y:S01]  /*0720*/  LDS R16, [R2+0x780] ;  /* 0x0007800002107984 */ /* 0x000fe20000000800 */
[-C--:B------:R-:W-:Y:S02]  /*0730*/  VIADDMNMX R25, R28, R17.reuse, R25, PT ;  /* 0x000000111c197246 */ /* 0x080fe40003800119 */
[----:B------:R-:W-:Y:S01]  /*0740*/  VIADDMNMX R26, R26, R17, R10, PT ;  /* 0x000000111a1a7246 */ /* 0x000fe2000380010a */
[----:B------:R-:W-:Y:S01]  /*0750*/  LDS R28, [R2+0x700] ;  /* 0x00070000021c7984 */ /* 0x000fe20000000800 */
[----:B------:R-:W-:Y:S02]  /*0760*/  VIADDMNMX R14, R3, R14, R6, PT ;  /* 0x0000000e030e7246 */ /* 0x000fe40003800106 */
[-C--:B------:R-:W-:Y:S01]  /*0770*/  VIADDMNMX R23, R23, R18.reuse, R25, PT ;  /* 0x0000001217177246 */ /* 0x080fe20003800119 */
[----:B------:R-:W-:Y:S01]  /*0780*/  LDS R17, [R2+0x600] ;  /* 0x0006000002117984 */ /* 0x000fe20000000800 */
[----:B------:R-:W-:-:S02]  /*0790*/  VIADDMNMX R18, R3, R18, R26, PT ;  /* 0x0000001203127246 */ /* 0x000fc4000380011a */
[C---:B------:R-:W-:Y:S01]  /*07a0*/  VIADDMNMX R12, R24.reuse, R15, R12, PT ;  /* 0x0000000f180c7246 */ /* 0x040fe2000380010c */
[----:B------:R-:W0:Y:S01]  /*07b0*/  LDS.128 R4, [R0+-0x1fe0] ;  /* 0xffe0200000047984 */ /* 0x000e220000000c00 */
[----:B------:R-:W-:Y:S02]  /*07c0*/  VIADDMNMX R23, R24, R19, R23, PT ;  /* 0x0000001318177246 */ /* 0x000fe40003800117 */
[C---:B------:R-:W-:Y:S01]  /*07d0*/  VIADDMNMX R14, R22.reuse, R15, R14, PT ;  /* 0x0000000f160e7246 */ /* 0x040fe2000380010e */
[----:B------:R-:W1:Y:S01]  /*07e0*/  LDS.128 R8, [R0+0x20] ;  /* 0x0000200000087984 */ /* 0x000e620000000c00 */
[----:B------:R-:W-:-:S03]  /*07f0*/  VIADDMNMX R18, R22, R19, R18, PT ;  /* 0x0000001316127246 */ /* 0x000fc60003800112 */
[----:B------:R-:W2:Y:S04]  /*0800*/  LDS R25, [R2+0x800] ;  /* 0x0008000002197984 */ /* 0x000ea80000000800 */
[----:B------:R-:W3:Y:S04]  /*0810*/  LDS R3, [R2+0x880] ;  /* 0x0008800002037984 */ /* 0x000ee80000000800 */
[----:B------:R-:W4:Y:S04]  /*0820*/  LDS R24, [R2+0x900] ;  /* 0x0009000002187984 */ /* 0x000f280000000800 */
[----:B------:R-:W4:Y:S01]  /*0830*/  LDS R26, [R2+0x980] ;  /* 0x00098000021a7984 */ /* 0x000f220000000800 */
[----:B0-----:R-:W-:-:S02]  /*0840*/  VIADDMNMX R12, R17, R4, R12, PT ;  /* 0x00000004110c7246 */ /* 0x001fc4000380010c */
[----:B------:R-:W-:Y:S02]  /*0850*/  VIADDMNMX R14, R13, R4, R14, PT ;  /* 0x000000040d0e7246 */ /* 0x000fe4000380010e */
[-C--:B------:R-:W-:Y:S02]  /*0860*/  VIADDMNMX R12, R28, R5.reuse, R12, PT ;  /* 0x000000051c0c7246 */ /* 0x080fe4000380010c */
[----:B------:R-:W-:Y:S02]  /*0870*/  VIADDMNMX R14, R16, R5, R14, PT ;  /* 0x00000005100e7246 */ /* 0x000fe4000380010e */
[-C--:B-1----:R-:W-:Y:S01]  /*0880*/  VIADDMNMX R23, R17, R8.reuse, R23, PT ;  /* 0x0000000811177246 */ /* 0x082fe20003800117 */
[----:B------:R-:W-:Y:S01]  /*0890*/  LDS R5, [R2+0xa00] ;  /* 0x000a000002057984 */ /* 0x000fe20000000800 */
[----:B------:R-:W-:Y:S02]  /*08a0*/  VIADDMNMX R18, R13, R8, R18, PT ;  /* 0x000000080d127246 */ /* 0x000fe40003800112 */
[----:B--2---:R-:W-:Y:S01]  /*08b0*/  VIADDMNMX R22, R25, R6, R12, PT ;  /* 0x0000000619167246 */ /* 0x004fe2000380010c */
[----:B------:R-:W-:Y:S01]  /*08c0*/  LDS R8, [R2+0xb00] ;  /* 0x000b000002087984 */ /* 0x000fe20000000800 */
[----:B------:R-:W-:-:S02]  /*08d0*/  VIADDMNMX R23, R28, R9, R23, PT ;  /* 0x000000091c177246 */ /* 0x000fc40003800117 */
[----:B---3--:R-:W-:Y:S02]  /*08e0*/  VIADDMNMX R6, R3, R6, R14, PT ;  /* 0x0000000603067246 */ /* 0x008fe4000380010e */
[----:B------:R-:W-:Y:S01]  /*08f0*/  VIADDMNMX R4, R16, R9, R18, PT ;  /* 0x0000000910047246 */ /* 0x000fe20003800112 */
[----:B------:R-:W0:Y:S01]  /*0900*/  LDS.128 R12, [R0+-0x1fd0] ;  /* 0xffe03000000c7984 */ /* 0x000e220000000c00 */
[-C--:B------:R-:W-:Y:S02]  /*0910*/  VIADDMNMX R25, R25, R10.reuse, R23, PT ;  /* 0x0000000a19197246 */ /* 0x080fe40003800117 */
[----:B------:R-:W-:Y:S01]  /*0920*/  VIADDMNMX R3, R3, R10, R4, PT ;  /* 0x0000000a03037246 */ /* 0x000fe20003800104 */
[----:B------:R-:W1:Y:S01]  /*0930*/  LDS R9, [R2+0xa80] ;  /* 0x000a800002097984 */ /* 0x000e620000000800 */
[C---:B----4-:R-:W-:Y:S02]  /*0940*/  VIADDMNMX R22, R24.reuse, R7, R22, PT ;  /* 0x0000000718167246 */ /* 0x050fe40003800116 */
[----:B------:R-:W-:Y:S01]  /*0950*/  VIADDMNMX R24, R24, R11, R25, PT ;  /* 0x0000000b18187246 */ /* 0x000fe20003800119 */
[----:B------:R2:W3:Y:S01]  /*0960*/  LDS.128 R16, [R0+0x30] ;  /* 0x0000300000107984 */ /* 0x0004e20000000c00 */
[----:B------:R-:W-:-:S02]  /*0970*/  VIADDMNMX R7, R26, R7, R6, PT ;  /* 0x000000071a077246 */ /* 0x000fc40003800106 */
[----:B------:R-:W-:Y:S01]  /*0980*/  VIADDMNMX R3, R26, R11, R3, PT ;  /* 0x0000000b1a037246 */ /* 0x000fe20003800103 */
[----:B------:R-:W4:Y:S04]  /*0990*/  LDS R4, [R2+0xb80] ;  /* 0x000b800002047984 */ /* 0x000f280000000800 */
[----:B------:R-:W4:Y:S01]  /*09a0*/  LDS R25, [R2+0xc00] ;  /* 0x000c000002197984 */ /* 0x000f220000000800 */
[----:B--2---:R-:W-:-:S03]  /*09b0*/  VIADD R0, R0, 0x40 ;  /* 0x0000004000007836 */ /* 0x004fc60000000000 */
[----:B------:R-:W2:Y:S04]  /*09c0*/  LDS R23, [R2+0xc80] ;  /* 0x000c800002177984 */ /* 0x000ea80000000800 */
[----:B------:R-:W2:Y:S04]  /*09d0*/  LDS R10, [R2+0xd00] ;  /* 0x000d0000020a7984 */ /* 0x000ea80000000800 */
[----:B------:R0:W2:Y:S02]  /*09e0*/  LDS R6, [R2+0xd80] ;  /* 0x000d800002067984 */ /* 0x0000a40000000800 */
[----:B0-----:R-:W-:Y:S01]  /*09f0*/  VIADD R2, R2, 0x1000 ;  /* 0x0000100002027836 */ /* 0x001fe20000000000 */
[----:B------:R-:W-:-:S02]  /*0a00*/  VIADDMNMX R22, R5, R12, R22, PT ;  /* 0x0000000c05167246 */ /* 0x000fc40003800116 */
[----:B-1----:R-:W-:Y:S02]  /*0a10*/  VIADDMNMX R12, R9, R12, R7, PT ;  /* 0x0000000c090c7246 */ /* 0x002fe40003800107 */
[C---:B------:R-:W-:Y:S02]  /*0a20*/  VIADDMNMX R22, R8.reuse, R13, R22, PT ;  /* 0x0000000d08167246 */ /* 0x040fe40003800116 */
[-C--:B---3--:R-:W-:Y:S02]  /*0a30*/  VIADDMNMX R24, R5, R16.reuse, R24, PT ;  /* 0x0000001005187246 */ /* 0x088fe40003800118 */
[----:B------:R-:W-:Y:S02]  /*0a40*/  VIADDMNMX R9, R9, R16, R3, PT ;  /* 0x0000001009097246 */ /* 0x000fe40003800103 */
[----:B------:R-:W-:Y:S02]  /*0a50*/  VIADDMNMX R24, R8, R17, R24, PT ;  /* 0x0000001108187246 */ /* 0x000fe40003800118 */
[----:B----4-:R-:W-:-:S02]  /*0a60*/  VIADDMNMX R12, R4, R13, R12, PT ;  /* 0x0000000d040c7246 */ /* 0x010fc4000380010c */
[----:B------:R-:W-:Y:S02]  /*0a70*/  VIADDMNMX R9, R4, R17, R9, PT ;  /* 0x0000001104097246 */ /* 0x000fe40003800109 */
[C---:B------:R-:W-:Y:S02]  /*0a80*/  VIADDMNMX R22, R25.reuse, R14, R22, PT ;  /* 0x0000000e19167246 */ /* 0x040fe40003800116 */
[----:B------:R-:W-:Y:S02]  /*0a90*/  VIADDMNMX R24, R25, R18, R24, PT ;  /* 0x0000001219187246 */ /* 0x000fe40003800118 */
[C---:B--2---:R-:W-:Y:S02]  /*0aa0*/  VIADDMNMX R12, R23.reuse, R14, R12, PT ;  /* 0x0000000e170c7246 */ /* 0x044fe4000380010c */
[----:B------:R-:W-:Y:S02]  /*0ab0*/  VIADDMNMX R9, R23, R18, R9, PT ;  /* 0x0000001217097246 */ /* 0x000fe40003800109 */
[----:B------:R-:W-:-:S02]  /*0ac0*/  VIADDMNMX R13, R10, R15, R22, PT ;  /* 0x0000000f0a0d7246 */ /* 0x000fc40003800116 */
[----:B------:R-:W-:Y:S02]  /*0ad0*/  VIADDMNMX R17, R10, R19, R24, PT ;  /* 0x000000130a117246 */ /* 0x000fe40003800118 */
[C---:B------:R-:W-:Y:S02]  /*0ae0*/  VIADDMNMX R15, R6.reuse, R15, R12, PT ;  /* 0x0000000f060f7246 */ /* 0x040fe4000380010c */
[----:B------:R-:W-:Y:S01]  /*0af0*/  VIADDMNMX R27, R6, R19, R9, PT ;  /* 0x00000013061b7246 */ /* 0x000fe20003800109 */
[----:B------:R-:W-:Y:S06]  /*0b00*/  BRA.U UP0, `(.L_x_0) ;  /* 0xfffffff9004c7547 */ /* 0x000fec000b83ffff */
[----:B------:R-:W-:Y:S04]  /*0b10*/  STG.E desc[UR8][R20.64], R13 ;  /* 0x0000000d14007986 */ /* 0x000fe8000c101908 */
[----:B------:R-:W-:Y:S04]  /*0b20*/  STG.E desc[UR8][R20.64+0x80], R15 ;  /* 0x0000800f14007986 */ /* 0x000fe8000c101908 */
[----:B------:R-:W-:Y:S04]  /*0b30*/  STG.E desc[UR8][R20.64+0x2000], R17 ;  /* 0x0020001114007986 */ /* 0x000fe8000c101908 */
[----:B------:R-:W-:Y:S01]  /*0b40*/  STG.E desc[UR8][R20.64+0x2080], R27 ;  /* 0x0020801b14007986 */ /* 0x000fe2000c101908 */
[----:B------:R-:W-:Y:S05]  /*0b50*/  EXIT ;  /* 0x000000000000794d */ /* 0x000fea0003800000 */
.L_x_1:
[----:B------:R-:W-:-:S00]  /*0b60*/  BRA `(.L_x_1) ;  /* 0xfffffffc00fc7947 */ /* 0x000fc0000383ffff */
[----:B------:R-:W-:-:S00]  /*0b70*/  NOP ;  /* 0x0000000000007918 */ /* 0x000fc00000000000 */
        /* <DEDUP_REMOVED lines=8> */
.L_x_6:


//--------------------- .text._Z11proc_2_globPiiii --------------------------
	.section	.text._Z11proc_2_globPiiii,"ax",@progbits
	.align	128
        .global         _Z11proc_2_globPiiii
        .type           _Z11proc_2_globPiiii,@function
        .size           _Z11proc_2_globPiiii,(.L_x_7 - _Z11proc_2_globPiiii)
        .other          _Z11proc_2_globPiiii,@"STO_CUDA_ENTRY STV_DEFAULT"
_Z11proc_2_globPiiii:
.text._Z11proc_2_globPiiii:
[----:B------:R-:W-:Y:S08]  /*0000*/  LDC R1, c[0x0][0x37c] ;  /* 0x0000df00ff017b82 */ /* 0x000ff00000000800 */
[----:B------:R-:W0:Y:S08]  /*0010*/  S2UR UR4, SR_CTAID.X ;  /* 0x00000000000479c3 */ /* 0x000e300000002500 */
[----:B------:R-:W0:Y:S02]  /*0020*/  LDC.64 R4, c[0x0][0x388] ;  /* 0x0000e200ff047b82 */ /* 0x000e240000000a00 */
[----:B0-----:R-:W-:-:S05]  /*0030*/  VIADD R2, R4, UR4 ;  /* 0x0000000404027c36 */ /* 0x001fca0008000000 */
[----:B------:R-:W-:-:S13]  /*0040*/  ISETP.NE.AND P0, PT, R2, R5, PT ;  /* 0x000000050200720c */ /* 0x000fda0003f05270 */
[----:B------:R-:W-:Y:S05]  /*0050*/  @!P0 EXIT ;  /* 0x000000000000894d */ /* 0x000fea0003800000 */
[----:B------:R-:W0:Y:S01]  /*0060*/  S2R R7, SR_TID.Y ;  /* 0x0000000000077919 */ /* 0x000e220000002200 */
[----:B------:R-:W1:Y:S01]  /*0070*/  LDC R4, c[0x0][0x390] ;  /* 0x0000e400ff047b82 */ /* 0x000e620000000800 */
[----:B------:R-:W2:Y:S01]  /*0080*/  LDCU.64 UR4, c[0x0][0x380] ;  /* 0x00007000ff0477ac */ /* 0x000ea20008000a00 */
[----:B------:R-:W0:Y:S01]  /*0090*/  S2R R0, SR_TID.X ;  /* 0x0000000000007919 */ /* 0x000e220000002100 */
[----:B------:R-:W3:Y:S01]  /*00a0*/  LDCU.64 UR8, c[0x0][0x358] ;  /* 0x00006b00ff0877ac */ /* 0x000ee20008000a00 */
[-CC-:B-1----:R-:W-:Y:S02]  /*00b0*/  IMAD R3, R2, R4.reuse, R5.reuse ;  /* 0x0000000402037224 */ /* 0x182fe400078e0205 */
[CC--:B------:R-:W-:Y:S02]  /*00c0*/  IMAD R2, R5.reuse, R4.reuse, R2 ;  /* 0x0000000405027224 */ /* 0x0c0fe400078e0202 */
[----:B------:R-:W-:Y:S02]  /*00d0*/  IMAD R4, R5, R4, R5 ;  /* 0x0000000405047224 */ /* 0x000fe400078e0205 */
[----:B------:R-:W-:-:S02]  /*00e0*/  IMAD.SHL.U32 R3, R3, 0x1000, RZ ;  /* 0x0000100003037824 */ /* 0x000fc400078e00ff */
[----:B------:R-:W-:Y:S02]  /*00f0*/  IMAD.SHL.U32 R2, R2, 0x1000, RZ ;  /* 0x0000100002027824 */ /* 0x000fe400078e00ff */
[----:B------:R-:W-:Y:S02]  /*0100*/  IMAD.SHL.U32 R6, R4, 0x1000, RZ ;  /* 0x0000100004067824 */ /* 0x000fe400078e00ff */
[----:B0-----:R-:W-:-:S05]  /*0110*/  IMAD R5, R7, 0x40, R0 ;  /* 0x0000004007057824 */ /* 0x001fca00078e0200 */
[CC--:B------:R-:W-:Y:S02]  /*0120*/  IADD3 R10, P0, PT, R3.reuse, R5.reuse, RZ ;  /* 0x00000005030a7210 */ /* 0x0c0fe40007f1e0ff */
[C---:B------:R-:W-:Y:S02]  /*0130*/  IADD3 R8, P1, PT, R2.reuse, R5, RZ ;  /* 0x0000000502087210 */ /* 0x040fe40007f3e0ff */
[----:B------:R-:W-:Y:S02]  /*0140*/  LEA.HI.X.SX32 R3, R3, RZ, 0x1, P0 ;  /* 0x000000ff03037211 */ /* 0x000fe400000f0eff */
[----:B------:R-:W-:Y:S02]  /*0150*/  LEA.HI.X.SX32 R11, R2, RZ, 0x1, P1 ;  /* 0x000000ff020b7211 */ /* 0x000fe400008f0eff */
[----:B--2---:R-:W-:Y:S02]  /*0160*/  LEA R2, P0, R10, UR4, 0x2 ;  /* 0x000000040a027c11 */ /* 0x004fe4000f8010ff */
[----:B------:R-:W-:-:S02]  /*0170*/  LEA R4, P1, R8, UR4, 0x2 ;  /* 0x0000000408047c11 */ /* 0x000fc4000f8210ff */
[----:B------:R-:W-:Y:S02]  /*0180*/  IADD3 R9, P2, PT, R6, R5, RZ ;  /* 0x0000000506097210 */ /* 0x000fe40007f5e0ff */
[----:B------:R-:W-:Y:S02]  /*0190*/  LEA.HI.X R3, R10, UR5, R3, 0x2, P0 ;  /* 0x000000050a037c11 */ /* 0x000fe400080f1403 */
[----:B------:R-:W-:Y:S02]  /*01a0*/  LEA.HI.X R5, R8, UR5, R11, 0x2, P1 ;  /* 0x0000000508057c11 */ /* 0x000fe400088f140b */
[----:B------:R-:W-:Y:S01]  /*01b0*/  LEA.HI.X.SX32 R6, R6, RZ, 0x1, P2 ;  /* 0x000000ff06067211 */ /* 0x000fe200010f0eff */
[----:B---3--:R-:W2:Y:S01]  /*01c0*/  LDG.E R13, desc[UR8][R2.64] ;  /* 0x00000008020d7981 */ /* 0x008ea2000c1e1900 */
[----:B------:R-:W-:-:S03]  /*01d0*/  LEA R8, P0, R9, UR4, 0x2 ;  /* 0x0000000409087c11 */ /* 0x000fc6000f8010ff */
[----:B------:R-:W3:Y:S01]  /*01e0*/  LDG.E R15, desc[UR8][R2.64+0x80] ;  /* 0x00008008020f7981 */ /* 0x000ee2000c1e1900 */
[----:B------:R-:W-:-:S03]  /*01f0*/  LEA.HI.X R9, R9, UR5, R6, 0x2, P0 ;  /* 0x0000000509097c11 */ /* 0x000fc600080f1406 */
[----:B------:R-:W4:Y:S04]  /*0200*/  LDG.E R17, desc[UR8][R2.64+0x2000] ;  /* 0x0020000802117981 */ /* 0x000f28000c1e1900 */
[----:B------:R-:W5:Y:S04]  /*0210*/  LDG.E R19, desc[UR8][R2.64+0x2080] ;  /* 0x0020800802137981 */ /* 0x000f68000c1e1900 */
[----:B------:R-:W5:Y:S04]  /*0220*/  LDG.E R21, desc[UR8][R4.64] ;  /* 0x0000000804157981 */ /* 0x000f68000c1e1900 */
[----:B------:R-:W5:Y:S04]  /*0230*/  LDG.E R23, desc[UR8][R4.64+0x80] ;  /* 0x0000800804177981 */ /* 0x000f68000c1e1900 */
[----:B------:R-:W5:Y:S04]  /*0240*/  LDG.E R25, desc[UR8][R4.64+0x2000] ;  /* 0x0020000804197981 */ /* 0x000f68000c1e1900 */
[----:B------:R-:W5:Y:S04]  /*0250*/  LDG.E R27, desc[UR8][R4.64+0x2080] ;  /* 0x00208008041b7981 */ /* 0x000f68000c1e1900 */
[----:B------:R-:W5:Y:S04]  /*0260*/  LDG.E R12, desc[UR8][R8.64] ;  /* 0x00000008080c7981 */ /* 0x000f68000c1e1900 */
[----:B------:R-:W5:Y:S04]  /*0270*/  LDG.E R14, desc[UR8][R8.64+0x80] ;  /* 0x00008008080e7981 */ /* 0x000f68000c1e1900 */
[----:B------:R-:W5:Y:S04]  /*0280*/  LDG.E R16, desc[UR8][R8.64+0x2000] ;  /* 0x0020000808107981 */ /* 0x000f68000c1e1900 */
[----:B------:R0:W5:Y:S01]  /*0290*/  LDG.E R18, desc[UR8][R8.64+0x2080] ;  /* 0x0020800808127981 */ /* 0x000162000c1e1900 */
[----:B------:R-:W1:Y:S01]  /*02a0*/  S2UR UR6, SR_CgaCtaId ;  /* 0x00000000000679c3 */ /* 0x000e620000008800 */
[----:B------:R-:W-:-:S02]  /*02b0*/  UMOV UR4, 0x400 ;  /* 0x0000040000047882 */ /* 0x000fc40000000000 */
[----:B------:R-:W-:Y:S02]  /*02c0*/  UIADD3 UR5, UPT, UPT, UR4, 0x4000, URZ ;  /* 0x0000400004057890 */ /* 0x000fe4000fffe0ff */
[----:B-1----:R-:W-:Y:S02]  /*02d0*/  ULEA UR7, UR6, UR4, 0x18 ;  /* 0x0000000406077291 */ /* 0x002fe4000f8ec0ff */
[----:B------:R-:W-:Y:S02]  /*02e0*/  UIADD3 UR4, UPT, UPT, UR4, 0x8000, URZ ;  /* 0x0000800004047890 */ /* 0x000fe4000fffe0ff */
[----:B------:R-:W-:Y:S02]  /*02f0*/  ULEA UR5, UR6, UR5, 0x18 ;  /* 0x0000000506057291 */ /* 0x000fe4000f8ec0ff */
[----:B------:R-:W-:Y:S01]  /*0300*/  LEA R11, R7, UR7, 0x8 ;  /* 0x00000007070b7c11 */ /* 0x000fe2000f8e40ff */
[----:B------:R-:W-:-:S04]  /*0310*/  ULEA UR4, UR6, UR4, 0x18 ;  /* 0x0000000406047291 */ /* 0x000fc8000f8ec0ff */
[----:B------:R-:W-:Y:S01]  /*0320*/  IMAD R6, R0, 0x4, R11 ;  /* 0x0000000400067824 */ /* 0x000fe200078e020b */
[C---:B------:R-:W-:Y:S02]  /*0330*/  LEA R11, R7.reuse, UR5, 0x8 ;  /* 0x00000005070b7c11 */ /* 0x040fe4000f8e40ff */
[----:B0-----:R-:W-:-:S03]  /*0340*/  LEA R9, R7, UR4, 0x8 ;  /* 0x0000000407097c11 */ /* 0x001fc6000f8e40ff */
[C---:B------:R-:W-:Y:S02]  /*0350*/  IMAD R8, R0.reuse, 0x4, R11 ;  /* 0x0000000400087824 */ /* 0x040fe400078e020b */
[C---:B------:R-:W-:Y:S01]  /*0360*/  IMAD R11, R0.reuse, 0x4, R9 ;  /* 0x00000004000b7824 */ /* 0x040fe200078e0209 */
[----:B------:R-:W-:Y:S02]  /*0370*/  LEA R9, R7, 0x2004, 0x8 ;  /* 0x0000200407097811 */ /* 0x000fe400078e40ff */
[----:B------:R-:W-:-:S03]  /*0380*/  LEA R10, R0, UR5, 0x2 ;  /* 0x00000005000a7c11 */ /* 0x000fc6000f8e10ff */
[C---:B------:R-:W-:Y:S02]  /*0390*/  VIADD R7, R9.reuse, UR7 ;  /* 0x0000000709077c36 */ /* 0x040fe40008000000 */
[----:B------:R-:W-:Y:S02]  /*03a0*/  VIADD R9, R9, UR4 ;  /* 0x0000000409097c36 */ /* 0x000fe40008000000 */
[----:B------:R-:W-:Y:S01]  /*03b0*/  VIADD R10, R10, 0x100 ;  /* 0x000001000a0a7836 */ /* 0x000fe20000000000 */
[----:B------:R-:W-:Y:S01]  /*03c0*/  UMOV UR5, 0x100 ;  /* 0x0000010000057882 */ /* 0x000fe20000000000 */
[----:B--2---:R0:W-:Y:S04]  /*03d0*/  STS [R6], R13 ;  /* 0x0000000d06007388 */ /* 0x0041e80000000800 */
[----:B---3--:R0:W-:Y:S04]  /*03e0*/  STS [R6+0x80], R15 ;  /* 0x0000800f06007388 */ /* 0x0081e80000000800 */
[----:B----4-:R0:W-:Y:S04]  /*03f0*/  STS [R6+0x2000], R17 ;  /* 0x0020001106007388 */ /* 0x0101e80000000800 */
[----:B-----5:R0:W-:Y:S04]  /*0400*/  STS [R6+0x2080], R19 ;  /* 0x0020801306007388 */ /* 0x0201e80000000800 */
[----:B------:R0:W-:Y:S04]  /*0410*/  STS [R8], R21 ;  /* 0x0000001508007388 */ /* 0x0001e80000000800 */
[----:B------:R0:W-:Y:S04]  /*0420*/  STS [R8+0x80], R23 ;  /* 0x0000801708007388 */ /* 0x0001e80000000800 */
[----:B------:R0:W-:Y:S04]  /*0430*/  STS [R8+0x2000], R25 ;  /* 0x0020001908007388 */ /* 0x0001e80000000800 */
[----:B------:R0:W-:Y:S04]  /*0440*/  STS [R8+0x2080], R27 ;  /* 0x0020801b08007388 */ /* 0x0001e80000000800 */
[----:B------:R0:W-:Y:S04]  /*0450*/  STS [R11], R12 ;  /* 0x0000000c0b007388 */ /* 0x0001e80000000800 */
[----:B------:R0:W-:Y:S04]  /*0460*/  STS [R11+0x80], R14 ;  /* 0x0000800e0b007388 */ /* 0x0001e80000000800 */
[----:B------:R0:W-:Y:S04]  /*0470*/  STS [R11+0x2000], R16 ;  /* 0x002000100b007388 */ /* 0x0001e80000000800 */
[----:B------:R0:W-:Y:S01]  /*0480*/  STS [R11+0x2080], R18 ;  /* 0x002080120b007388 */ /* 0x0001e20000000800 */
[----:B------:R-:W-:Y:S06]  /*0490*/  BAR.SYNC.DEFER_BLOCKING 0x0 ;  /* 0x0000000000007b1d */ /* 0x000fec0000010000 */
.L_x_2:
[----:B01----:R-:W-:Y:S01]  /*04a0*/  LEA R11, R0, UR4, 0x2 ;  /* 0x00000004000b7c11 */ /* 0x003fe2000f8e10ff */
[----:B------:R-:W-:Y:S01]  /*04b0*/  LDS R12, [R7+-0x2004] ;  /* 0xffdffc00070c7984 */ /* 0x000fe20000000800 */
[----:B------:R-:W-:Y:S02]  /*04c0*/  UIADD3 UR5, UPT, UPT, UR5, 0x200, URZ ;  /* 0x0000020005057890 */ /* 0x000fe4000fffe0ff */
[----:B------:R-:W-:Y:S01]  /*04d0*/  UIADD3 UR4, UPT, UPT, UR4, 0x200, URZ ;  /* 0x0000020004047890 */ /* 0x000fe2000fffe0ff */
[----:B------:R-:W0:Y:S01]  /*04e0*/  LDS R17, [R11] ;  /* 0x000000000b117984 */ /* 0x000e220000000800 */
[----:B------:R-:W-:-:S03]  /*04f0*/  UISETP.NE.AND UP0, UPT, UR5, 0x4100, UPT ;  /* 0x000041000500788c */ /* 0x000fc6000bf05270 */
[----:B------:R-:W1:Y:S04]  /*0500*/  LDS R13, [R6] ;  /* 0x00000000060d7984 */ /* 0x000e680000000800 */
[----:B------:R-:W-:Y:S01]  /*0510*/  LDS R15, [R9+-0x2004] ;  /* 0xffdffc00090f7984 */ /* 0x000fe20000000800 */
[----:B0-----:R-:W-:-:S05]  /*0520*/  IMAD.IADD R14, R12, 0x1, R17 ;  /* 0x000000010c0e7824 */ /* 0x001fca00078e0211 */
[----:B-1----:R-:W-:-:S13]  /*0530*/  ISETP.GE.AND P0, PT, R14, R13, PT ;  /* 0x0000000d0e00720c */ /* 0x002fda0003f06270 */
[----:B------:R-:W-:Y:S04]  /*0540*/  @!P0 STS [R6], R14 ;  /* 0x0000000e06008388 */ /* 0x000fe80000000800 */
[----:B------:R-:W0:Y:S04]  /*0550*/  LDS R12, [R10+-0x100] ;  /* 0xffff00000a0c7984 */ /* 0x000e280000000800 */
[----:B------:R-:W1:Y:S01]  /*0560*/  LDS R13, [R8] ;  /* 0x00000000080d7984 */ /* 0x000e620000000800 */
[----:B0-----:R-:W-:-:S05]  /*0570*/  IMAD.IADD R16, R15, 0x1, R12 ;  /* 0x000000010f107824 */ /* 0x001fca00078e020c */
[----:B-1----:R-:W-:-:S13]  /*0580*/  ISETP.GE.AND P0, PT, R16, R13, PT ;  /* 0x0000000d1000720c */ /* 0x002fda0003f06270 */
[----:B------:R-:W-:Y:S04]  /*0590*/  @!P0 STS [R8], R16 ;  /* 0x0000001008008388 */ /* 0x000fe80000000800 */
[----:B------:R-:W-:Y:S04]  /*05a0*/  LDS R12, [R7+-0x2004] ;  /* 0xffdffc00070c7984 */ /* 0x000fe80000000800 */
[----:B------:R-:W0:Y:S04]  /*05b0*/  LDS R19, [R11+0x80] ;  /* 0x000080000b137984 */ /* 0x000e280000000800 */
[----:B------:R-:W1:Y:S01]  /*05c0*/  LDS R13, [R6+0x80] ;  /* 0x00008000060d7984 */ /* 0x000e620000000800 */
[----:B0-----:R-:W-:-:S05]  /*05d0*/  IMAD.IADD R18, R12, 0x1, R19 ;  /* 0x000000010c127824 */ /* 0x001fca00078e0213 */
[----:B-1----:R-:W-:-:S13]  /*05e0*/  ISETP.GE.AND P0, PT, R18, R13, PT ;  /* 0x0000000d1200720c */ /* 0x002fda0003f06270 */
[----:B------:R-:W-:Y:S04]  /*05f0*/  @!P0 STS [R6+0x80], R18 ;  /* 0x0000801206008388 */ /* 0x000fe80000000800 */
[----:B------:R-:W0:Y:S04]  /*0600*/  LDS R12, [R10+-0x80] ;  /* 0xffff80000a0c7984 */ /* 0x000e280000000800 */
[----:B------:R-:W1:Y:S01]  /*0610*/  LDS R13, [R8+0x80] ;  /* 0x00008000080d7984 */ /* 0x000e620000000800 */
[----:B0-----:R-:W-:-:S05]  /*0620*/  IMAD.IADD R15, R15, 0x1, R12 ;  /* 0x000000010f0f7824 */ /* 0x001fca00078e020c */
[----:B-1----:R-:W-:-:S13]  /*0630*/  ISETP.GE.AND P0, PT, R15, R13, PT ;  /* 0x0000000d0f00720c */ /* 0x002fda0003f06270 */
[----:B------:R-:W-:Y:S04]  /*0640*/  @!P0 STS [R8+0x80], R15 ;  /* 0x0000800f08008388 */ /* 0x000fe80000000800 */
[----:B------:R-:W0:Y:S04]  /*0650*/  LDS R12, [R7+-0x4] ;  /* 0xfffffc00070c7984 */ /* 0x000e280000000800 */
[----:B------:R-:W1:Y:S01]  /*0660*/  LDS R13, [R6+0x2000] ;  /* 0x00200000060d7984 */ /* 0x000e620000000800 */
[----:B0-----:R-:W-:-:S03]  /*0670*/  IMAD.IADD R14, R17, 0x1, R12 ;  /* 0x00000001110e7824 */ /* 0x001fc600078e020c */
[----:B------:R-:W-:Y:S02]  /*0680*/  LDS R17, [R9+-0x4] ;  /* 0xfffffc0009117984 */ /* 0x000fe40000000800 */
        /* <DEDUP_REMOVED lines=16> */
[----:B------:R-:W-:Y:S01]  /*0790*/  @!P0 STS [R8+0x2080], R17 ;  /* 0x0020801108008388 */ /* 0x000fe20000000800 */
[----:B------:R-:W-:Y:S06]  /*07a0*/  BAR.SYNC.DEFER_BLOCKING 0x0 ;  /* 0x0000000000007b1d */ /* 0x000fec0000010000 */
[----:B------:R-:W-:Y:S04]  /*07b0*/  LDS R12, [R7+-0x2000] ;  /* 0xffe00000070c7984 */ /* 0x000fe80000000800 */
[----:B------:R-:W0:Y:S04]  /*07c0*/  LDS R14, [R11+0x100] ;  /* 0x000100000b0e7984 */ /* 0x000e280000000800 */
[----:B------:R-:W1:Y:S04]  /*07d0*/  LDS R13, [R6] ;  /* 0x00000000060d7984 */ /* 0x000e680000000800 */
[----:B------:R-:W-:Y:S01]  /*07e0*/  LDS R15, [R9+-0x2000] ;  /* 0xffe00000090f7984 */ /* 0x000fe20000000800 */
[----:B0-----:R-:W-:-:S05]  /*07f0*/  IMAD.IADD R16, R12, 0x1, R14 ;  /* 0x000000010c107824 */ /* 0x001fca00078e020e */
[----:B-1----:R-:W-:-:S13]  /*0800*/  ISETP.GE.AND P0, PT, R16, R13, PT ;  /* 0x0000000d1000720c */ /* 0x002fda0003f06270 */
[----:B------:R-:W-:Y:S04]  /*0810*/  @!P0 STS [R6], R16 ;  /* 0x0000001006008388 */ /* 0x000fe80000000800 */
[----:B------:R-:W0:Y:S04]  /*0820*/  LDS R12, [R10] ;  /* 0x000000000a0c7984 */ /* 0x000e280000000800 */
[----:B------:R-:W1:Y:S01]  /*0830*/  LDS R13, [R8] ;  /* 0x00000000080d7984 */ /* 0x000e620000000800 */
[----:B0-----:R-:W-:-:S05]  /*0840*/  IMAD.IADD R17, R15, 0x1, R12 ;  /* 0x000000010f117824 */ /* 0x001fca00078e020c */
[----:B-1----:R-:W-:-:S13]  /*0850*/  ISETP.GE.AND P0, PT, R17, R13, PT ;  /* 0x0000000d1100720c */ /* 0x002fda0003f06270 */
[----:B------:R-:W-:Y:S04]  /*0860*/  @!P0 STS [R8], R17 ;  /* 0x0000001108008388 */ /* 0x000fe80000000800 */
[----:B------:R-:W-:Y:S04]  /*0870*/  LDS R18, [R11+0x180] ;  /* 0x000180000b127984 */ /* 0x000fe80000000800 */
[----:B------:R-:W0:Y:S04]  /*0880*/  LDS R12, [R7+-0x2000] ;  /* 0xffe00000070c7984 */ /* 0x000e280000000800 */
[----:B------:R-:W1:Y:S01]  /*0890*/  LDS R13, [R6+0x80] ;  /* 0x00008000060d7984 */ /* 0x000e620000000800 */
[----:B0-----:R-:W-:-:S05]  /*08a0*/  IMAD.IADD R19, R12, 0x1, R18 ;  /* 0x000000010c137824 */ /* 0x001fca00078e0212 */
[----:B-1----:R-:W-:-:S13]  /*08b0*/  ISETP.GE.AND P0, PT, R19, R13, PT ;  /* 0x0000000d1300720c */ /* 0x002fda0003f06270 */
[----:B------:R-:W-:Y:S04]  /*08c0*/  @!P0 STS [R6+0x80], R19 ;  /* 0x0000801306008388 */ /* 0x000fe80000000800 */
[----:B------:R-:W0:Y:S04]  /*08d0*/  LDS R12, [R10+0x80] ;  /* 0x000080000a0c7984 */ /* 0x000e280000000800 */
[----:B------:R-:W1:Y:S01]  /*08e0*/  LDS R13, [R8+0x80] ;  /* 0x00008000080d7984 */ /* 0x000e620000000800 */
[----:B0-----:R-:W-:-:S05]  /*08f0*/  IMAD.IADD R15, R15, 0x1, R12 ;  /* 0x000000010f0f7824 */ /* 0x001fca00078e020c */
[----:B-1----:R-:W-:-:S13]  /*0900*/  ISETP.GE.AND P0, PT, R15, R13, PT ;  /* 0x0000000d0f00720c */ /* 0x002fda0003f06270 */
[----:B------:R-:W-:Y:S04]  /*0910*/  @!P0 STS [R8+0x80], R15 ;  /* 0x0000800f08008388 */ /* 0x000fe80000000800 */
[----:B------:R-:W0:Y:S04]  /*0920*/  LDS R11, [R7] ;  /* 0x00000000070b7984 */ /* 0x000e280000000800 */
[----:B------:R-:W1:Y:S01]  /*0930*/  LDS R12, [R6+0x2000] ;  /* 0x00200000060c7984 */ /* 0x000e620000000800 */
[----:B0-----:R-:W-:-:S03]  /*0940*/  IMAD.IADD R13, R14, 0x1, R11 ;  /* 0x000000010e0d7824 */ /* 0x001fc600078e020b */
[----:B------:R0:W-:Y:S02]  /*0950*/  LDS R14, [R9] ;  /* 0x00000000090e7984 */ /* 0x0001e40000000800 */
[----:B-1----:R-:W-:Y:S01]  /*0960*/  ISETP.GE.AND P0, PT, R13, R12, PT ;  /* 0x0000000c0d00720c */ /* 0x002fe20003f06270 */
[----:B0-----:R-:W-:-:S12]  /*0970*/  VIADD R9, R9, 0x8 ;  /* 0x0000000809097836 */ /* 0x001fd80000000000 */
[----:B------:R-:W-:Y:S04]  /*0980*/  @!P0 STS [R6+0x2000], R13 ;  /* 0x0020000d06008388 */ /* 0x000fe80000000800 */
[----:B------:R-:W0:Y:S04]  /*0990*/  LDS R11, [R10] ;  /* 0x000000000a0b7984 */ /* 0x000e280000000800 */
[----:B------:R-:W1:Y:S01]  /*09a0*/  LDS R12, [R8+0x2000] ;  /* 0x00200000080c7984 */ /* 0x000e620000000800 */
[----:B0-----:R-:W-:-:S05]  /*09b0*/  IMAD.IADD R17, R14, 0x1, R11 ;  /* 0x000000010e117824 */ /* 0x001fca00078e020b */
[----:B-1----:R-:W-:-:S13]  /*09c0*/  ISETP.GE.AND P0, PT, R17, R12, PT ;  /* 0x0000000c1100720c */ /* 0x002fda0003f06270 */
[----:B------:R-:W-:Y:S04]  /*09d0*/  @!P0 STS [R8+0x2000], R17 ;  /* 0x0020001108008388 */ /* 0x000fe80000000800 */
[----:B------:R0:W1:Y:S04]  /*09e0*/  LDS R11, [R7] ;  /* 0x00000000070b7984 */ /* 0x0000680000000800 */
[----:B------:R-:W2:Y:S01]  /*09f0*/  LDS R12, [R6+0x2080] ;  /* 0x00208000060c7984 */ /* 0x000ea20000000800 */
[----:B0-----:R-:W-:Y:S02]  /*0a00*/  VIADD R7, R7, 0x8 ;  /* 0x0000000807077836 */ /* 0x001fe40000000000 */
[----:B-1----:R-:W-:-:S05]  /*0a10*/  IMAD.IADD R15, R18, 0x1, R11 ;  /* 0x00000001120f7824 */ /* 0x002fca00078e020b */
[----:B--2---:R-:W-:-:S13]  /*0a20*/  ISETP.GE.AND P0, PT, R15, R12, PT ;  /* 0x0000000c0f00720c */ /* 0x004fda0003f06270 */
[----:B------:R-:W-:Y:S04]  /*0a30*/  @!P0 STS [R6+0x2080], R15 ;  /* 0x0020800f06008388 */ /* 0x000fe80000000800 */
[----:B------:R0:W1:Y:S04]  /*0a40*/  LDS R11, [R10+0x80] ;  /* 0x000080000a0b7984 */ /* 0x0000680000000800 */
[----:B------:R-:W2:Y:S01]  /*0a50*/  LDS R12, [R8+0x2080] ;  /* 0x00208000080c7984 */ /* 0x000ea20000000800 */
[----:B0-----:R-:W-:Y:S02]  /*0a60*/  VIADD R10, R10, 0x200 ;  /* 0x000002000a0a7836 */ /* 0x001fe40000000000 */
[----:B-1----:R-:W-:-:S05]  /*0a70*/  IMAD.IADD R11, R14, 0x1, R11 ;  /* 0x000000010e0b7824 */ /* 0x002fca00078e020b */
[----:B--2---:R-:W-:-:S13]  /*0a80*/  ISETP.GE.AND P0, PT, R11, R12, PT ;  /* 0x0000000c0b00720c */ /* 0x004fda0003f06270 */
[----:B------:R1:W-:Y:S01]  /*0a90*/  @!P0 STS [R8+0x2080], R11 ;  /* 0x0020800b08008388 */ /* 0x0003e20000000800 */
[----:B------:R-:W-:Y:S06]  /*0aa0*/  BAR.SYNC.DEFER_BLOCKING 0x0 ;  /* 0x0000000000007b1d */ /* 0x000fec0000010000 */
[----:B------:R-:W-:Y:S05]  /*0ab0*/  BRA.U UP0, `(.L_x_2) ;  /* 0xfffffff900787547 */ /* 0x000fea000b83ffff */
[----:B------:R-:W0:Y:S04]  /*0ac0*/  LDS R7, [R6] ;  /* 0x0000000006077984 */ /* 0x000e280000000800 */
[----:B------:R-:W2:Y:S04]  /*0ad0*/  LDS R9, [R6+0x80] ;  /* 0x0000800006097984 */ /* 0x000ea80000000800 */
[----:B-1----:R-:W1:Y:S04]  /*0ae0*/  LDS R11, [R6+0x2000] ;  /* 0x00200000060b7984 */ /* 0x002e680000000800 */
[----:B------:R-:W3:Y:S04]  /*0af0*/  LDS R13, [R6+0x2080] ;  /* 0x00208000060d7984 */ /* 0x000ee80000000800 */
[----:B------:R-:W4:Y:S04]  /*0b00*/  LDS R15, [R8] ;  /* 0x00000000080f7984 */ /* 0x000f280000000800 */
[----:B------:R-:W5:Y:S04]  /*0b10*/  LDS R17, [R8+0x80] ;  /* 0x0000800008117984 */ /* 0x000f680000000800 */
[----:B------:R-:W5:Y:S04]  /*0b20*/  LDS R19, [R8+0x2000] ;  /* 0x0020000008137984 */ /* 0x000f680000000800 */
[----:B------:R-:W5:Y:S04]  /*0b30*/  LDS R21, [R8+0x2080] ;  /* 0x0020800008157984 */ /* 0x000f680000000800 */
[----:B0-----:R-:W-:Y:S04]  /*0b40*/  STG.E desc[UR8][R2.64], R7 ;  /* 0x0000000702007986 */ /* 0x001fe8000c101908 */
[----:B--2---:R-:W-:Y:S04]  /*0b50*/  STG.E desc[UR8][R2.64+0x80], R9 ;  /* 0x0000800902007986 */ /* 0x004fe8000c101908 */
[----:B-1----:R-:W-:Y:S04]  /*0b60*/  STG.E desc[UR8][R2.64+0x2000], R11 ;  /* 0x0020000b02007986 */ /* 0x002fe8000c101908 */
[----:B---3--:R-:W-:Y:S04]  /*0b70*/  STG.E desc[UR8][R2.64+0x2080], R13 ;  /* 0x0020800d02007986 */ /* 0x008fe8000c101908 */
[----:B----4-:R-:W-:Y:S04]  /*0b80*/  STG.E desc[UR8][R4.64], R15 ;  /* 0x0000000f04007986 */ /* 0x010fe8000c101908 */
[----:B-----5:R-:W-:Y:S04]  /*0b90*/  STG.E desc[UR8][R4.64+0x80], R17 ;  /* 0x0000801104007986 */ /* 0x020fe8000c101908 */
[----:B------:R-:W-:Y:S04]  /*0ba0*/  STG.E desc[UR8][R4.64+0x2000], R19 ;  /* 0x0020001304007986 */ /* 0x000fe8000c101908 */
[----:B------:R-:W-:Y:S01]  /*0bb0*/  STG.E desc[UR8][R4.64+0x2080], R21 ;  /* 0x0020801504007986 */ /* 0x000fe2000c101908 */
[----:B------:R-:W-:Y:S05]  /*0bc0*/  EXIT ;  /* 0x000000000000794d */ /* 0x000fea0003800000 */
.L_x_3:
        /* <DEDUP_REMOVED lines=11> */
.L_x_7:


//--------------------- .text._Z11proc_1_globPiii --------------------------
	.section	.text._Z11proc_1_globPiii,"ax",@progbits
	.align	128
        .global         _Z11proc_1_globPiii
        .type           _Z11proc_1_globPiii,@function
        .size           _Z11proc_1_globPiii,(.L_x_8 - _Z11proc_1_globPiii)
        .other          _Z11proc_1_globPiii,@"STO_CUDA_ENTRY STV_DEFAULT"
_Z11proc_1_globPiii:
.text._Z11proc_1_globPiii:
[----:B------:R-:W-:Y:S01]  /*0000*/  LDC R1, c[0x0][0x37c] ;  /* 0x0000df00ff017b82 */ /* 0x000fe20000000800 */
[----:B------:R-:W0:Y:S07]  /*0010*/  S2R R5, SR_TID.Y ;  /* 0x0000000000057919 */ /* 0x000e2e0000002200 */
[----:B------:R-:W1:Y:S01]  /*0020*/  LDC.64 R2, c[0x0][0x388] ;  /* 0x0000e200ff027b82 */ /* 0x000e620000000a00 */
[----:B------:R-:W2:Y:S01]  /*0030*/  LDCU.64 UR6, c[0x0][0x358] ;  /* 0x00006b00ff0677ac */ /* 0x000ea20008000a00 */
[----:B------:R-:W0:Y:S06]  /*0040*/  S2R R4, SR_TID.X ;  /* 0x0000000000047919 */ /* 0x000e2c0000002100 */
[----:B------:R-:W3:Y:S01]  /*0050*/  LDC.64 R6, c[0x0][0x380] ;  /* 0x0000e000ff067b82 */ /* 0x000ee20000000a00 */
[----:B-1----:R-:W-:-:S04]  /*0060*/  IMAD R0, R3, R2, R2 ;  /* 0x0000000203007224 */ /* 0x002fc800078e0202 */
[----:B------:R-:W-:Y:S02]  /*0070*/  IMAD.SHL.U32 R0, R0, 0x1000, RZ ;  /* 0x0000100000007824 */ /* 0x000fe400078e00ff */
[----:B0-----:R-:W-:-:S05]  /*0080*/  IMAD R3, R5, 0x40, R4 ;  /* 0x0000004005037824 */ /* 0x001fca00078e0204 */
[----:B------:R-:W-:-:S04]  /*0090*/  IADD3 R3, P0, PT, R0, R3, RZ ;  /* 0x0000000300037210 */ /* 0x000fc80007f1e0ff */
[----:B------:R-:W-:Y:S02]  /*00a0*/  LEA.HI.X.SX32 R0, R0, RZ, 0x1, P0 ;  /* 0x000000ff00007211 */ /* 0x000fe400000f0eff */
[----:B---3--:R-:W-:-:S04]  /*00b0*/  LEA R2, P0, R3, R6, 0x2 ;  /* 0x0000000603027211 */ /* 0x008fc800078010ff */
[----:B------:R-:W-:-:S05]  /*00c0*/  LEA.HI.X R3, R3, R7, R0, 0x2, P0 ;  /* 0x0000000703037211 */ /* 0x000fca00000f1400 */
[----:B--2---:R-:W2:Y:S04]  /*00d0*/  LDG.E R7, desc[UR6][R2.64] ;  /* 0x0000000602077981 */ /* 0x004ea8000c1e1900 */
[----:B------:R-:W3:Y:S04]  /*00e0*/  LDG.E R9, desc[UR6][R2.64+0x80] ;  /* 0x0000800602097981 */ /* 0x000ee8000c1e1900 */
[----:B------:R-:W4:Y:S04]  /*00f0*/  LDG.E R11, desc[UR6][R2.64+0x2000] ;  /* 0x00200006020b7981 */ /* 0x000f28000c1e1900 */
[----:B------:R-:W5:Y:S01]  /*0100*/  LDG.E R13, desc[UR6][R2.64+0x2080] ;  /* 0x00208006020d7981 */ /* 0x000f62000c1e1900 */
[----:B------:R-:W0:Y:S01]  /*0110*/  S2UR UR5, SR_CgaCtaId ;  /* 0x00000000000579c3 */ /* 0x000e220000008800 */
[----:B------:R-:W-:-:S02]  /*0120*/  UMOV UR4, 0x400 ;  /* 0x0000040000047882 */ /* 0x000fc40000000000 */
[----:B0-----:R-:W-:-:S06]  /*0130*/  ULEA UR4, UR5, UR4, 0x18 ;  /* 0x0000000405047291 */ /* 0x001fcc000f8ec0ff */
[----:B------:R-:W-:-:S05]  /*0140*/  LEA R5, R5, UR4, 0x8 ;  /* 0x0000000405057c11 */ /* 0x000fca000f8e40ff */
[C---:B------:R-:W-:Y:S01]  /*0150*/  IMAD R0, R4.reuse, 0x4, R5 ;  /* 0x0000000404007824 */ /* 0x040fe200078e0205 */
[----:B------:R-:W-:Y:S01]  /*0160*/  LEA R4, R4, UR4, 0x2 ;  /* 0x0000000404047c11 */ /* 0x000fe2000f8e10ff */
[----:B------:R-:W-:Y:S01]  /*0170*/  VIADD R5, R5, 0x2004 ;  /* 0x0000200405057836 */ /* 0x000fe20000000000 */
[----:B------:R-:W-:-:S03]  /*0180*/  UMOV UR4, 0x100 ;  /* 0x0000010000047882 */ /* 0x000fc60000000000 */
[----:B------:R-:W-:Y:S01]  /*0190*/  VIADD R4, R4, 0x100 ;  /* 0x0000010004047836 */ /* 0x000fe20000000000 */
[----:B--2---:R0:W-:Y:S04]  /*01a0*/  STS [R0], R7 ;  /* 0x0000000700007388 */ /* 0x0041e80000000800 */
[----:B---3--:R0:W-:Y:S04]  /*01b0*/  STS [R0+0x80], R9 ;  /* 0x0000800900007388 */ /* 0x0081e80000000800 */
[----:B----4-:R0:W-:Y:S04]  /*01c0*/  STS [R0+0x2000], R11 ;  /* 0x0020000b00007388 */ /* 0x0101e80000000800 */
[----:B-----5:R0:W-:Y:S01]  /*01d0*/  STS [R0+0x2080], R13 ;  /* 0x0020800d00007388 */ /* 0x0201e20000000800 */
[----:B------:R-:W-:Y:S06]  /*01e0*/  BAR.SYNC.DEFER_BLOCKING 0x0 ;  /* 0x0000000000007b1d */ /* 0x000fec0000010000 */
.L_x_4:
[----:B0-----:R-:W-:Y:S01]  /*01f0*/  LDS R9, [R5+-0x2004] ;  /* 0xffdffc0005097984 */ /* 0x001fe20000000800 */
[----:B------:R-:W-:-:S03]  /*0200*/  UIADD3 UR4, UPT, UPT, UR4, 0x200, URZ ;  /* 0x0000020004047890 */ /* 0x000fc6000fffe0ff */
[----:B-1----:R-:W0:Y:S01]  /*0210*/  LDS R6, [R4+-0x100] ;  /* 0xffff000004067984 */ /* 0x002e220000000800 */
[----:B------:R-:W-:-:S03]  /*0220*/  UISETP.NE.AND UP0, UPT, UR4, 0x4100, UPT ;  /* 0x000041000400788c */ /* 0x000fc6000bf05270 */
[----:B------:R-:W1:Y:S01]  /*0230*/  LDS R7, [R0] ;  /* 0x0000000000077984 */ /* 0x000e620000000800 */
[----:B0-----:R-:W-:-:S05]  /*0240*/  IMAD.IADD R8, R9, 0x1, R6 ;  /* 0x0000000109087824 */ /* 0x001fca00078e0206 */
[----:B-1----:R-:W-:Y:S02]  /*0250*/  ISETP.GE.AND P0, PT, R8, R7, PT ;  /* 0x000000070800720c */ /* 0x002fe40003f06270 */
[----:B------:R-:W-:Y:S11]  /*0260*/  LDS R7, [R0+0x80] ;  /* 0x0000800000077984 */ /* 0x000ff60000000800 */
[----:B------:R-:W-:Y:S04]  /*0270*/  @!P0 STS [R0], R8 ;  /* 0x0000000800008388 */ /* 0x000fe80000000800 */
[----:B------:R-:W-:Y:S04]  /*0280*/  @!P0 LDS R9, [R5+-0x2004] ;  /* 0xffdffc0005098984 */ /* 0x000fe80000000800 */
[----:B------:R-:W0:Y:S02]  /*0290*/  LDS R6, [R4+-0x80] ;  /* 0xffff800004067984 */ /* 0x000e240000000800 */
[----:B0-----:R-:W-:-:S05]  /*02a0*/  IMAD.IADD R10, R6, 0x1, R9 ;  /* 0x00000001060a7824 */ /* 0x001fca00078e0209 */
[----:B------:R-:W-:Y:S02]  /*02b0*/  ISETP.GE.AND P0, PT, R10, R7, PT ;  /* 0x000000070a00720c */ /* 0x000fe40003f06270 */
[----:B------:R-:W-:Y:S11]  /*02c0*/  LDS R7, [R0+0x2000] ;  /* 0x0020000000077984 */ /* 0x000ff60000000800 */
[----:B------:R-:W-:Y:S04]  /*02d0*/  @!P0 STS [R0+0x80], R10 ;  /* 0x0000800a00008388 */ /* 0x000fe80000000800 */
[----:B------:R-:W-:Y:S04]  /*02e0*/  LDS R9, [R5+-0x4] ;  /* 0xfffffc0005097984 */ /* 0x000fe80000000800 */
[----:B------:R-:W0:Y:S02]  /*02f0*/  LDS R6, [R4+-0x100] ;  /* 0xffff000004067984 */ /* 0x000e240000000800 */
[----:B0-----:R-:W-:-:S04]  /*0300*/  IADD3 R11, PT, PT, R9, R6, RZ ;  /* 0x00000006090b7210 */ /* 0x001fc80007ffe0ff */
[----:B------:R-:W-:Y:S02]  /*0310*/  ISETP.GE.AND P0, PT, R11, R7, PT ;  /* 0x000000070b00720c */ /* 0x000fe40003f06270 */
[----:B------:R-:W-:Y:S11]  /*0320*/  LDS R7, [R0+0x2080] ;  /* 0x0020800000077984 */ /* 0x000ff60000000800 */
[----:B------:R-:W-:Y:S04]  /*0330*/  @!P0 STS [R0+0x2000], R11 ;  /* 0x0020000b00008388 */ /* 0x000fe80000000800 */
[----:B------:R-:W-:Y:S04]  /*0340*/  @!P0 LDS R9, [R5+-0x4] ;  /* 0xfffffc0005098984 */ /* 0x000fe80000000800 */
[----:B------:R-:W0:Y:S02]  /*0350*/  LDS R6, [R4+-0x80] ;  /* 0xffff800004067984 */ /* 0x000e240000000800 */
[----:B0-----:R-:W-:-:S05]  /*0360*/  IMAD.IADD R8, R6, 0x1, R9 ;  /* 0x0000000106087824 */ /* 0x001fca00078e0209 */
[----:B------:R-:W-:-:S13]  /*0370*/  ISETP.GE.AND P0, PT, R8, R7, PT ;  /* 0x000000070800720c */ /* 0x000fda0003f06270 */
[----:B------:R-:W-:Y:S01]  /*0380*/  @!P0 STS [R0+0x2080], R8 ;  /* 0x0020800800008388 */ /* 0x000fe20000000800 */
[----:B------:R-:W-:Y:S06]  /*0390*/  BAR.SYNC.DEFER_BLOCKING 0x0 ;  /* 0x0000000000007b1d */ /* 0x000fec0000010000 */
[----:B------:R-:W-:Y:S04]  /*03a0*/  LDS R9, [R5+-0x2000] ;  /* 0xffe0000005097984 */ /* 0x000fe80000000800 */
[----:B------:R-:W0:Y:S04]  /*03b0*/  LDS R6, [R4] ;  /* 0x0000000004067984 */ /* 0x000e280000000800 */
[----:B------:R-:W1:Y:S01]  /*03c0*/  LDS R7, [R0] ;  /* 0x0000000000077984 */ /* 0x000e620000000800 */
[----:B0-----:R-:W-:-:S05]  /*03d0*/  IMAD.IADD R10, R9, 0x1, R6 ;  /* 0x00000001090a7824 */ /* 0x001fca00078e0206 */
[----:B-1----:R-:W-:Y:S02]  /*03e0*/  ISETP.GE.AND P0, PT, R10, R7, PT ;  /* 0x000000070a00720c */ /* 0x002fe40003f06270 */
[----:B------:R-:W-:Y:S11]  /*03f0*/  LDS R7, [R0+0x80] ;  /* 0x0000800000077984 */ /* 0x000ff60000000800 */
[----:B------:R-:W-:Y:S04]  /*0400*/  @!P0 STS [R0], R10 ;  /* 0x0000000a00008388 */ /* 0x000fe80000000800 */
[----:B------:R-:W-:Y:S04]  /*0410*/  @!P0 LDS R9, [R5+-0x2000] ;  /* 0xffe0000005098984 */ /* 0x000fe80000000800 */
[----:B------:R-:W0:Y:S02]  /*0420*/  LDS R6, [R4+0x80] ;  /* 0x0000800004067984 */ /* 0x000e240000000800 */
[----:B0-----:R-:W-:-:S05]  /*0430*/  IMAD.IADD R8, R6, 0x1, R9 ;  /* 0x0000000106087824 */ /* 0x001fca00078e0209 */
[----:B------:R-:W-:Y:S02]  /*0440*/  ISETP.GE.AND P0, PT, R8, R7, PT ;  /* 0x000000070800720c */ /* 0x000fe40003f06270 */
[----:B------:R-:W-:Y:S11]  /*0450*/  LDS R7, [R0+0x2000] ;  /* 0x0020000000077984 */ /* 0x000ff60000000800 */
[----:B------:R-:W-:Y:S04]  /*0460*/  @!P0 STS [R0+0x80], R8 ;  /* 0x0000800800008388 */ /* 0x000fe80000000800 */
[----:B------:R-:W-:Y:S04]  /*0470*/  LDS R9, [R5] ;  /* 0x0000000005097984 */ /* 0x000fe80000000800 */
[----:B------:R-:W0:Y:S02]  /*0480*/  LDS R6, [R4] ;  /* 0x0000000004067984 */ /* 0x000e240000000800 */
[----:B0-----:R-:W-:-:S05]  /*0490*/  IMAD.IADD R11, R9, 0x1, R6 ;  /* 0x00000001090b7824 */ /* 0x001fca00078e0206 */
[----:B------:R-:W-:Y:S02]  /*04a0*/  ISETP.GE.AND P0, PT, R11, R7, PT ;  /* 0x000000070b00720c */ /* 0x000fe40003f06270 */
[----:B------:R-:W-:Y:S11]  /*04b0*/  LDS R7, [R0+0x2080] ;  /* 0x0020800000077984 */ /* 0x000ff60000000800 */
[----:B------:R-:W-:Y:S04]  /*04c0*/  @!P0 STS [R0+0x2000], R11 ;  /* 0x0020000b00008388 */ /* 0x000fe80000000800 */
[----:B------:R0:W-:Y:S04]  /*04d0*/  @!P0 LDS R9, [R5] ;  /* 0x0000000005098984 */ /* 0x0001e80000000800 */
[----:B------:R1:W2:Y:S01]  /*04e0*/  LDS R6, [R4+0x80] ;  /* 0x0000800004067984 */ /* 0x0002a20000000800 */
[----:B0-----:R-:W-:-:S02]  /*04f0*/  VIADD R5, R5, 0x8 ;  /* 0x0000000805057836 */ /* 0x001fc40000000000 */
[----:B-1----:R-:W-:Y:S01]  /*0500*/  VIADD R4, R4, 0x200 ;  /* 0x0000020004047836 */ /* 0x002fe20000000000 */
[----:B--2---:R-:W-:-:S04]  /*0510*/  IADD3 R6, PT, PT, R6, R9, RZ ;  /* 0x0000000906067210 */ /* 0x004fc80007ffe0ff */
[----:B------:R-:W-:-:S13]  /*0520*/  ISETP.GE.AND P0, PT, R6, R7, PT ;  /* 0x000000070600720c */ /* 0x000fda0003f06270 */
[----:B------:R1:W-:Y:S01]  /*0530*/  @!P0 STS [R0+0x2080], R6 ;  /* 0x0020800600008388 */ /* 0x0003e20000000800 */
[----:B------:R-:W-:Y:S06]  /*0540*/  BAR.SYNC.DEFER_BLOCKING 0x0 ;  /* 0x0000000000007b1d */ /* 0x000fec0000010000 */
[----:B------:R-:W-:Y:S05]  /*0550*/  BRA.U UP0, `(.L_x_4) ;  /* 0xfffffffd00247547 */ /* 0x000fea000b83ffff */
[----:B------:R-:W0:Y:S04]  /*0560*/  LDS R5, [R0] ;  /* 0x0000000000057984 */ /* 0x000e280000000800 */
[----:B------:R-:W2:Y:S04]  /*0570*/  LDS R7, [R0+0x80] ;  /* 0x0000800000077984 */ /* 0x000ea80000000800 */
[----:B------:R-:W3:Y:S04]  /*0580*/  LDS R9, [R0+0x2000] ;  /* 0x0020000000097984 */ /* 0x000ee80000000800 */
[----:B------:R-:W4:Y:S04]  /*0590*/  LDS R11, [R0+0x2080] ;  /* 0x00208000000b7984 */ /* 0x000f280000000800 */
[----:B0-----:R-:W-:Y:S04]  /*05a0*/  STG.E desc[UR6][R2.64], R5 ;  /* 0x0000000502007986 */ /* 0x001fe8000c101906 */
[----:B--2---:R-:W-:Y:S04]  /*05b0*/  STG.E desc[UR6][R2.64+0x80], R7 ;  /* 0x0000800702007986 */ /* 0x004fe8000c101906 */
[----:B---3--:R-:W-:Y:S04]  /*05c0*/  STG.E desc[UR6][R2.64+0x2000], R9 ;  /* 0x0020000902007986 */ /* 0x008fe8000c101906 */
[----:B----4-:R-:W-:Y:S01]  /*05d0*/  STG.E desc[UR6][R2.64+0x2080], R11 ;  /* 0x0020800b02007986 */ /* 0x010fe2000c101906 */
[----:B------:R-:W-:Y:S05]  /*05e0*/  EXIT ;  /* 0x000000000000794d */ /* 0x000fea0003800000 */
.L_x_5:
        /* <DEDUP_REMOVED lines=9> */
.L_x_8:


//--------------------- .nv.shared._Z11proc_3_globPiiiii --------------------------
	.section	.nv.shared._Z11proc_3_globPiiiii,"aw",@nobits
	.sectionflags	@""
	.align	4
.nv.shared._Z11proc_3_globPiiiii:
	.zero		33792


//--------------------- .nv.shared.reserved.0     --------------------------
	.section	.nv.shared.reserved.0,"aw",@nobits
	.weak		__nv_reservedSMEM_offset_0_alias
	.size		__nv_reservedSMEM_offset_0_alias, 0, 64
	.other		__nv_reservedSMEM_offset_0_alias,@"STO_CUDA_RESERVED_SHARED STV_DEFAULT"
__nv_reservedSMEM_offset_0_alias:
	.zero		0
	.zero		64


//--------------------- .nv.shared._Z11proc_2_globPiiii --------------------------
	.section	.nv.shared._Z11proc_2_globPiiii,"aw",@nobits
	.sectionflags	@""
	.align	4
.nv.shared._Z11proc_2_globPiiii:
	.zero		50176


//--------------------- .nv.shared._Z11proc_1_globPiii --------------------------
	.section	.nv.shared._Z11proc_1_globPiii,"aw",@nobits
	.sectionflags	@""
	.align	4
.nv.shared._Z11proc_1_globPiii:
	.zero		17408


//--------------------- .nv.constant0._Z11proc_3_globPiiiii --------------------------
	.section	.nv.constant0._Z11proc_3_globPiiiii,"a",@progbits
	.sectionflags	@""
	.align	4
.nv.constant0._Z11proc_3_globPiiiii:
	.zero		920


//--------------------- .nv.constant0._Z11proc_2_globPiiii --------------------------
	.section	.nv.constant0._Z11proc_2_globPiiii,"a",@progbits
	.sectionflags	@""
	.align	4
.nv.constant0._Z11proc_2_globPiiii:
	.zero		916


//--------------------- .nv.constant0._Z11proc_1_globPiii --------------------------
	.section	.nv.constant0._Z11proc_1_globPiii,"a",@progbits
	.sectionflags	@""
	.align	4
.nv.constant0._Z11proc_1_globPiii:
	.zero		912


//--------------------- SYMBOLS --------------------------

	.type		.nv.reservedSmem.offset0,@object
	.size		.nv.reservedSmem.offset0,0x4
	.type		.nv.reservedSmem.cap,@object
	.size		.nv.reservedSmem.cap,0x4
